	.target	sm_90a

	.elftype	@"ET_EXEC"


//--------------------- .note.nv.tkinfo           --------------------------
	.section	.note.nv.tkinfo,"",@"SHT_NOTE"
	.sectionflags	@"SHF_NOTE_NV_TKINFO"
	.tkinfo
        /*0018*/ 	.word	0x00000002
        /*0030*/ 	.string	""
        /*0030*/ 	.string	"ptxas"
        /*0030*/ 	.string	"Cuda compilation tools, release 13.0, V13.0.88"
        /*0030*/ 	.string	"Build cuda_13.0.r13.0/compiler.36424714_0"
        /*0030*/ 	.string	"-arch sm_90a -m 64 "



//--------------------- .note.nv.cuinfo           --------------------------
	.section	.note.nv.cuinfo,"",@"SHT_NOTE"
	.sectionflags	@"SHF_NOTE_NV_CUINFO"
        /*0018*/ 	.short	0x0002
        /*001a*/ 	.short	0x005a
        /*001c*/ 	.short	0x0082
	.zero		2


//--------------------- .nv.info                  --------------------------
	.section	.nv.info,"",@"SHT_CUDA_INFO"
	.align	4


	//----- nvinfo : EIATTR_REGCOUNT
	.align		4
        /*0000*/ 	.byte	0x04, 0x2f
        /*0002*/ 	.short	(.L_15 - .L_14)
	.align		4
.L_14:
        /*0004*/ 	.word	index@(_ZN7cutlass13device_kernelINS_4gemm6kernel13GemmUniversalIN4cute5tupleIJiiiiEEENS1_10collective13CollectiveMmaINS1_34MainloopSm90TmaGmmaWarpSpecializedILi2ENS5_IJNS4_1CILi1EEESB_SB_EEENS1_32KernelTmaWarpSpecializedPingpongEEENS5_IJNSA_ILi64EEENSA_ILi256EEENSA_ILi128EEEEEENS_10bfloat16_tENS5_IJlSB_lEEESJ_SK_NS4_8TiledMMAINS4_8MMA_AtomIJNS4_4SM904GMMA28MMA_64x256x16_F32BF16BF16_SSILNSO_5MajorE0ELSQ_0ELNSO_7ScaleInE1ELSR_1EEEEEENS4_6LayoutISC_NS5_IJNSA_ILi0EEESV_SV_EEEEENS5_IJNS4_10UnderscoreESY_SY_EEEEENS4_13SM90_TMA_LOADENS4_14ComposedLayoutINS4_7SwizzleILi3ELi4ELi3EEENS4_18smem_ptr_flag_bitsILi16EEENSU_INS5_IJNSA_ILi8EEESF_EEENS5_IJSF_SB_EEEEEEEvNS4_8identityES11_S1B_vS1C_EENS_8epilogue10collective6detail29Sm90TmaWarpSpecializedAdapterINS1F_15DefaultEpilogueISJ_SK_SK_NS1E_6thread17LinearCombinationISJ_Li1EffLNS1J_9ScaleType4KindE0ELNS_15FloatRoundStyleE2ESJ_EENS1_15EpilogueDefaultEEEEEvvEEEEvNT_6ParamsE)
        /*0008*/ 	.word	0x000000a8


	//----- nvinfo : EIATTR_FRAME_SIZE
	.align		4
.L_15:
        /*000c*/ 	.byte	0x04, 0x11
        /*000e*/ 	.short	(.L_17 - .L_16)
	.align		4
.L_16:
        /*0010*/ 	.word	index@(_ZN7cutlass13device_kernelINS_4gemm6kernel13GemmUniversalIN4cute5tupleIJiiiiEEENS1_10collective13CollectiveMmaINS1_34MainloopSm90TmaGmmaWarpSpecializedILi2ENS5_IJNS4_1CILi1EEESB_SB_EEENS1_32KernelTmaWarpSpecializedPingpongEEENS5_IJNSA_ILi64EEENSA_ILi256EEENSA_ILi128EEEEEENS_10bfloat16_tENS5_IJlSB_lEEESJ_SK_NS4_8TiledMMAINS4_8MMA_AtomIJNS4_4SM904GMMA28MMA_64x256x16_F32BF16BF16_SSILNSO_5MajorE0ELSQ_0ELNSO_7ScaleInE1ELSR_1EEEEEENS4_6LayoutISC_NS5_IJNSA_ILi0EEESV_SV_EEEEENS5_IJNS4_10UnderscoreESY_SY_EEEEENS4_13SM90_TMA_LOADENS4_14ComposedLayoutINS4_7SwizzleILi3ELi4ELi3EEENS4_18smem_ptr_flag_bitsILi16EEENSU_INS5_IJNSA_ILi8EEESF_EEENS5_IJSF_SB_EEEEEEEvNS4_8identityES11_S1B_vS1C_EENS_8epilogue10collective6detail29Sm90TmaWarpSpecializedAdapterINS1F_15DefaultEpilogueISJ_SK_SK_NS1E_6thread17LinearCombinationISJ_Li1EffLNS1J_9ScaleType4KindE0ELNS_15FloatRoundStyleE2ESJ_EENS1_15EpilogueDefaultEEEEEvvEEEEvNT_6ParamsE)
        /*0014*/ 	.word	0x00000000


	//----- nvinfo : EIATTR_MIN_STACK_SIZE
	.align		4
.L_17:
        /*0018*/ 	.byte	0x04, 0x12
        /*001a*/ 	.short	(.L_19 - .L_18)
	.align		4
.L_18:
        /*001c*/ 	.word	index@(_ZN7cutlass13device_kernelINS_4gemm6kernel13GemmUniversalIN4cute5tupleIJiiiiEEENS1_10collective13CollectiveMmaINS1_34MainloopSm90TmaGmmaWarpSpecializedILi2ENS5_IJNS4_1CILi1EEESB_SB_EEENS1_32KernelTmaWarpSpecializedPingpongEEENS5_IJNSA_ILi64EEENSA_ILi256EEENSA_ILi128EEEEEENS_10bfloat16_tENS5_IJlSB_lEEESJ_SK_NS4_8TiledMMAINS4_8MMA_AtomIJNS4_4SM904GMMA28MMA_64x256x16_F32BF16BF16_SSILNSO_5MajorE0ELSQ_0ELNSO_7ScaleInE1ELSR_1EEEEEENS4_6LayoutISC_NS5_IJNSA_ILi0EEESV_SV_EEEEENS5_IJNS4_10UnderscoreESY_SY_EEEEENS4_13SM90_TMA_LOADENS4_14ComposedLayoutINS4_7SwizzleILi3ELi4ELi3EEENS4_18smem_ptr_flag_bitsILi16EEENSU_INS5_IJNSA_ILi8EEESF_EEENS5_IJSF_SB_EEEEEEEvNS4_8identityES11_S1B_vS1C_EENS_8epilogue10collective6detail29Sm90TmaWarpSpecializedAdapterINS1F_15DefaultEpilogueISJ_SK_SK_NS1E_6thread17LinearCombinationISJ_Li1EffLNS1J_9ScaleType4KindE0ELNS_15FloatRoundStyleE2ESJ_EENS1_15EpilogueDefaultEEEEEvvEEEEvNT_6ParamsE)
        /*0020*/ 	.word	0x00000000
.L_19:


//--------------------- .nv.compat                --------------------------
	.section	.nv.compat,"",@"SHT_CUDA_COMPAT_INFO"
	.align	4
        /*0000*/ 	.byte	0x02, 0x09, 0x01, 0x00, 0x02, 0x02, 0x04, 0x00, 0x02, 0x05, 0x05, 0x00, 0x03, 0x07, 0x01, 0x01
        /*0010*/ 	.byte	0x02, 0x03, 0x01, 0x00, 0x02, 0x06, 0x01, 0x00, 0x04, 0x0b, 0x08, 0x00, 0x00, 0x00, 0x00, 0x00
        /*0020*/ 	.byte	0x00, 0x00, 0x00, 0x00


//--------------------- .nv.info._ZN7cutlass13device_kernelINS_4gemm6kernel13GemmUniversalIN4cute5tupleIJiiiiEEENS1_10collective13CollectiveMmaINS1_34MainloopSm90TmaGmmaWarpSpecializedILi2ENS5_IJNS4_1CILi1EEESB_SB_EEENS1_32KernelTmaWarpSpecializedPingpongEEENS5_IJNSA_ILi64EEENSA_ILi256EEENSA_ILi128EEEEEENS_10bfloat16_tENS5_IJlSB_lEEESJ_SK_NS4_8TiledMMAINS4_8MMA_AtomIJNS4_4SM904GMMA28MMA_64x256x16_F32BF16BF16_SSILNSO_5MajorE0ELSQ_0ELNSO_7ScaleInE1ELSR_1EEEEEENS4_6LayoutISC_NS5_IJNSA_ILi0EEESV_SV_EEEEENS5_IJNS4_10UnderscoreESY_SY_EEEEENS4_13SM90_TMA_LOADENS4_14ComposedLayoutINS4_7SwizzleILi3ELi4ELi3EEENS4_18smem_ptr_flag_bitsILi16EEENSU_INS5_IJNSA_ILi8EEESF_EEENS5_IJSF_SB_EEEEEEEvNS4_8identityES11_S1B_vS1C_EENS_8epilogue10collective6detail29Sm90TmaWarpSpecializedAdapterINS1F_15DefaultEpilogueISJ_SK_SK_NS1E_6thread17LinearCombinationISJ_Li1EffLNS1J_9ScaleType4KindE0ELNS_15FloatRoundStyleE2ESJ_EENS1_15EpilogueDefaultEEEEEvvEEEEvNT_6ParamsE --------------------------
	.section	.nv.info._ZN7cutlass13device_kernelINS_4gemm6kernel13GemmUniversalIN4cute5tupleIJiiiiEEENS1_10collective13CollectiveMmaINS1_34MainloopSm90TmaGmmaWarpSpecializedILi2ENS5_IJNS4_1CILi1EEESB_SB_EEENS1_32KernelTmaWarpSpecializedPingpongEEENS5_IJNSA_ILi64EEENSA_ILi256EEENSA_ILi128EEEEEENS_10bfloat16_tENS5_IJlSB_lEEESJ_SK_NS4_8TiledMMAINS4_8MMA_AtomIJNS4_4SM904GMMA28MMA_64x256x16_F32BF16BF16_SSILNSO_5MajorE0ELSQ_0ELNSO_7ScaleInE1ELSR_1EEEEEENS4_6LayoutISC_NS5_IJNSA_ILi0EEESV_SV_EEEEENS5_IJNS4_10UnderscoreESY_SY_EEEEENS4_13SM90_TMA_LOADENS4_14ComposedLayoutINS4_7SwizzleILi3ELi4ELi3EEENS4_18smem_ptr_flag_bitsILi16EEENSU_INS5_IJNSA_ILi8EEESF_EEENS5_IJSF_SB_EEEEEEEvNS4_8identityES11_S1B_vS1C_EENS_8epilogue10collective6detail29Sm90TmaWarpSpecializedAdapterINS1F_15DefaultEpilogueISJ_SK_SK_NS1E_6thread17LinearCombinationISJ_Li1EffLNS1J_9ScaleType4KindE0ELNS_15FloatRoundStyleE2ESJ_EENS1_15EpilogueDefaultEEEEEvvEEEEvNT_6ParamsE,"",@"SHT_CUDA_INFO"
	.sectionflags	@""
	.align	4


	//----- nvinfo : EIATTR_CUDA_API_VERSION
	.align		4
        /*0000*/ 	.byte	0x04, 0x37
        /*0002*/ 	.short	(.L_21 - .L_20)
.L_20:
        /*0004*/ 	.word	0x00000082


	//----- nvinfo : EIATTR_KPARAM_INFO
	.align		4
.L_21:
        /*0008*/ 	.byte	0x04, 0x17
        /*000a*/ 	.short	(.L_23 - .L_22)
.L_22:
        /*000c*/ 	.word	0x00000000
        /*0010*/ 	.short	0x0000
        /*0012*/ 	.short	0x0070
        /*0014*/ 	.byte	0x00, 0xf0, 0x01, 0x10


	//----- nvinfo : EIATTR_SPARSE_MMA_MASK
	.align		4
.L_23:
        /*0018*/ 	.byte	0x03, 0x50
        /*001a*/ 	.short	0x0000


	//----- nvinfo : EIATTR_MAXREG_COUNT
	.align		4
        /*001c*/ 	.byte	0x03, 0x1b
        /*001e*/ 	.short	0x00a8


	//----- nvinfo : EIATTR_NUM_BARRIERS
	.align		4
        /*0020*/ 	.byte	0x02, 0x4c
        /*0022*/ 	.byte	0x01
	.zero		1


	//----- nvinfo : EIATTR_EXTERNS
	.align		4
        /*0024*/ 	.byte	0x04, 0x0f
        /*0026*/ 	.short	(.L_25 - .L_24)


	//   ....[0]....
	.align		4
.L_24:
        /*0028*/ 	.word	index@(__assertfail)


	//----- nvinfo : EIATTR_MERCURY_ISA_VERSION
	.align		4
.L_25:
        /*002c*/ 	.byte	0x03, 0x5f
        /*002e*/ 	.short	0x0101


	//----- nvinfo : EIATTR_INT_WARP_WIDE_INSTR_OFFSETS
	.align		4
        /*0030*/ 	.byte	0x04, 0x31
        /*0032*/ 	.short	(.L_27 - .L_26)


	//   ....[0]....
.L_26:
        /*0034*/ 	.word	0x00000430


	//   ....[1]....
        /*0038*/ 	.word	0x00000450


	//   ....[2]....
        /*003c*/ 	.word	0x000004d0


	//   ....[3]....
        /*0040*/ 	.word	0x000004e0


	//   ....[4]....
        /*0044*/ 	.word	0x000004f0


	//   ....[5]....
        /*0048*/ 	.word	0x00000510


	//   ....[6]....
        /*004c*/ 	.word	0x00000570


	//   ....[7]....
        /*0050*/ 	.word	0x00000590


	//----- nvinfo : EIATTR_COOP_GROUP_MASK_REGIDS
	.align		4
.L_27:
        /*0054*/ 	.byte	0x04, 0x29
        /*0056*/ 	.short	(.L_29 - .L_28)


	//   ....[0]....
.L_28:
        /*0058*/ 	.word	0xffffffff


	//   ....[1]....
        /*005c*/ 	.word	0xffffffff


	//   ....[2]....
        /*0060*/ 	.word	0xffffffff


	//   ....[3]....
        /*0064*/ 	.word	0xffffffff


	//   ....[4]....
        /*0068*/ 	.word	0xffffffff


	//   ....[5]....
        /*006c*/ 	.word	0xffffffff


	//----- nvinfo : EIATTR_COOP_GROUP_INSTR_OFFSETS
	.align		4
.L_29:
        /*0070*/ 	.byte	0x04, 0x28
        /*0072*/ 	.short	(.L_31 - .L_30)


	//   ....[0]....
.L_30:
        /*0074*/ 	.word	0x00000050


	//   ....[1]....
        /*0078*/ 	.word	0x00000080


	//   ....[2]....
        /*007c*/ 	.word	0x00000180


	//   ....[3]....
        /*0080*/ 	.word	0x00000350


	//   ....[4]....
        /*0084*/ 	.word	0x00000390


	//   ....[5]....
        /*0088*/ 	.word	0x000003d0


	//----- nvinfo : EIATTR_REG_RECONFIG
	.align		4
.L_31:
        /*008c*/ 	.byte	0x01, 0x54
	.zero		2


	//----- nvinfo : EIATTR_SYSCALL_OFFSETS
	.align		4
        /*0090*/ 	.byte	0x04, 0x46
        /*0092*/ 	.short	(.L_33 - .L_32)


	//   ....[0]....
.L_32:
        /*0094*/ 	.word	0x00001650


	//----- nvinfo : EIATTR_MBARRIER_INSTR_OFFSETS
	.align		4
.L_33:
        /*0098*/ 	.byte	0x04, 0x39
        /*009a*/ 	.short	(.L_35 - .L_34)


	//   ....[0]....
.L_34:
        /*009c*/ 	.word	0x00000300
        /*00a0*/ 	.word	0x000000ff
        /*00a4*/ 	.word	0x00000000
        /*00a8*/ 	.short	0x0100
        /*00aa*/ 	.byte	0x09
	.zero		1


	//   ....[1]....
        /*00ac*/ 	.word	0x00000310
        /*00b0*/ 	.word	0x000000ff
        /*00b4*/ 	.word	0x00000010
        /*00b8*/ 	.short	0x0100
        /*00ba*/ 	.byte	0x09
	.zero		1


	//   ....[2]....
        /*00bc*/ 	.word	0x00000320
        /*00c0*/ 	.word	0x000000ff
        /*00c4*/ 	.word	0x00000008
        /*00c8*/ 	.short	0x0100
        /*00ca*/ 	.byte	0x09
	.zero		1


	//   ....[3]....
        /*00cc*/ 	.word	0x00000330
        /*00d0*/ 	.word	0x000000ff
        /*00d4*/ 	.word	0x00000018
        /*00d8*/ 	.short	0x0100
        /*00da*/ 	.byte	0x09
	.zero		1


	//   ....[4]....
        /*00dc*/ 	.word	0x000005b0
        /*00e0*/ 	.word	0x000000ff
        /*00e4*/ 	.word	0x00000050
        /*00e8*/ 	.short	0x0100
        /*00ea*/ 	.byte	0x09
	.zero		1


	//   ....[5]....
        /*00ec*/ 	.word	0x000005c0
        /*00f0*/ 	.word	0x000000ff
        /*00f4*/ 	.word	0x00000058
        /*00f8*/ 	.short	0x0100
        /*00fa*/ 	.byte	0x09
	.zero		1


	//   ....[6]....
        /*00fc*/ 	.word	0x00000600
        /*0100*/ 	.word	0x000000ff
        /*0104*/ 	.word	0x00000030
        /*0108*/ 	.short	0x0100
        /*010a*/ 	.byte	0x0a
	.zero		1


	//   ....[7]....
        /*010c*/ 	.word	0x00000620
        /*0110*/ 	.word	0x000000ff
        /*0114*/ 	.word	0x00000038
        /*0118*/ 	.short	0x0100
        /*011a*/ 	.byte	0x0a
	.zero		1


	//   ....[8]....
        /*011c*/ 	.word	0x00000630
        /*0120*/ 	.word	0x000000ff
        /*0124*/ 	.word	0x00000040
        /*0128*/ 	.short	0x0100
        /*012a*/ 	.byte	0x0a
	.zero		1


	//   ....[9]....
        /*012c*/ 	.word	0x00000640
        /*0130*/ 	.word	0x000000ff
        /*0134*/ 	.word	0x00000048
        /*0138*/ 	.short	0x0100
        /*013a*/ 	.byte	0x0a
	.zero		1


	//   ....[10]....
        /*013c*/ 	.word	0x00001530
        /*0140*/ 	.word	0x0000009b
        /*0144*/ 	.word	0x00000000
        /*0148*/ 	.short	0x010a
        /*014a*/ 	.byte	0x2d
	.zero		1


	//   ....[11]....
        /*014c*/ 	.word	0x000016e0
        /*0150*/ 	.word	0x00000003
        /*0154*/ 	.word	0x00000000
        /*0158*/ 	.short	0x010a
        /*015a*/ 	.byte	0x3f
	.zero		1


	//   ....[12]....
        /*015c*/ 	.word	0x00001740
        /*0160*/ 	.word	0x00000003
        /*0164*/ 	.word	0x00000000
        /*0168*/ 	.short	0x010a
        /*016a*/ 	.byte	0x3f
	.zero		1


	//   ....[13]....
        /*016c*/ 	.word	0x00001cd0
        /*0170*/ 	.word	0x000000ff
        /*0174*/ 	.word	0x00000000
        /*0178*/ 	.short	0x010a
        /*017a*/ 	.byte	0x08
	.zero		1


	//   ....[14]....
        /*017c*/ 	.word	0x00001d10
        /*0180*/ 	.word	0x000000ff
        /*0184*/ 	.word	0x00000000
        /*0188*/ 	.short	0x010a
        /*018a*/ 	.byte	0x08
	.zero		1


	//   ....[15]....
        /*018c*/ 	.word	0x000021b0
        /*0190*/ 	.word	0x000000ff
        /*0194*/ 	.word	0x00000000
        /*0198*/ 	.short	0x0101
        /*019a*/ 	.byte	0x08
	.zero		1


	//   ....[16]....
        /*019c*/ 	.word	0x000022a0
        /*01a0*/ 	.word	0x0000009c
        /*01a4*/ 	.word	0x00000000
        /*01a8*/ 	.short	0x0101
        /*01aa*/ 	.byte	0x2e
	.zero		1


	//   ....[17]....
        /*01ac*/ 	.word	0x00002370
        /*01b0*/ 	.word	0x000000ff
        /*01b4*/ 	.word	0x00000000
        /*01b8*/ 	.short	0x0101
        /*01ba*/ 	.byte	0x04
	.zero		1


	//   ....[18]....
        /*01bc*/ 	.word	0x00002420
        /*01c0*/ 	.word	0x0000009b
        /*01c4*/ 	.word	0x00000010
        /*01c8*/ 	.short	0x010a
        /*01ca*/ 	.byte	0x2d
	.zero		1


	//   ....[19]....
        /*01cc*/ 	.word	0x0000a210
        /*01d0*/ 	.word	0x0000009e
        /*01d4*/ 	.word	0x00000000
        /*01d8*/ 	.short	0x0101
        /*01da*/ 	.byte	0x2e
	.zero		1


	//   ....[20]....
        /*01dc*/ 	.word	0x0000abf0
        /*01e0*/ 	.word	0x00000007
        /*01e4*/ 	.word	0x00000010
        /*01e8*/ 	.short	0x010a
        /*01ea*/ 	.byte	0x3f
	.zero		1


	//   ....[21]....
        /*01ec*/ 	.word	0x0000b050
        /*01f0*/ 	.word	0x00000003
        /*01f4*/ 	.word	0x00000058
        /*01f8*/ 	.short	0x0101
        /*01fa*/ 	.byte	0x3f
	.zero		1


	//   ....[22]....
        /*01fc*/ 	.word	0x0000b7c0
        /*0200*/ 	.word	0x00000007
        /*0204*/ 	.word	0x00000000
        /*0208*/ 	.short	0x010a
        /*020a*/ 	.byte	0x3f
	.zero		1


	//   ....[23]....
        /*020c*/ 	.word	0x0000b840
        /*0210*/ 	.word	0x00000003
        /*0214*/ 	.word	0x00000000
        /*0218*/ 	.short	0x010a
        /*021a*/ 	.byte	0x3f
	.zero		1


	//   ....[24]....
        /*021c*/ 	.word	0x0000b8a0
        /*0220*/ 	.word	0x0000009d
        /*0224*/ 	.word	0x00000000
        /*0228*/ 	.short	0x010a
        /*022a*/ 	.byte	0x3f
	.zero		1


	//   ....[25]....
        /*022c*/ 	.word	0x0000b8f0
        /*0230*/ 	.word	0x00000003
        /*0234*/ 	.word	0x00000000
        /*0238*/ 	.short	0x010a
        /*023a*/ 	.byte	0x3f
	.zero		1


	//   ....[26]....
        /*023c*/ 	.word	0x0000b950
        /*0240*/ 	.word	0x00000004
        /*0244*/ 	.word	0x00000000
        /*0248*/ 	.short	0x010a
        /*024a*/ 	.byte	0x3f
	.zero		1


	//   ....[27]....
        /*024c*/ 	.word	0x0000b9a0
        /*0250*/ 	.word	0x0000009d
        /*0254*/ 	.word	0x00000010
        /*0258*/ 	.short	0x010a
        /*025a*/ 	.byte	0x3f
	.zero		1


	//   ....[28]....
        /*025c*/ 	.word	0x0000ba70
        /*0260*/ 	.word	0x00000007
        /*0264*/ 	.word	0x00000010
        /*0268*/ 	.short	0x010a
        /*026a*/ 	.byte	0x3f
	.zero		1


	//   ....[29]....
        /*026c*/ 	.word	0x0000bb40
        /*0270*/ 	.word	0x00000007
        /*0274*/ 	.word	0x00000000
        /*0278*/ 	.short	0x010a
        /*027a*/ 	.byte	0x3f
	.zero		1


	//----- nvinfo : EIATTR_NUM_MBARRIERS
	.align		4
.L_35:
        /*027c*/ 	.byte	0x03, 0x38
        /*027e*/ 	.short	0x000a


	//----- nvinfo : EIATTR_EXIT_INSTR_OFFSETS
	.align		4
        /*0280*/ 	.byte	0x04, 0x1c
        /*0282*/ 	.short	(.L_37 - .L_36)


	//   ....[0]....
.L_36:
        /*0284*/ 	.word	0x00001200


	//   ....[1]....
        /*0288*/ 	.word	0x00001260


	//   ....[2]....
        /*028c*/ 	.word	0x0000a920


	//   ....[3]....
        /*0290*/ 	.word	0x0000a950


	//   ....[4]....
        /*0294*/ 	.word	0x0000b890


	//----- nvinfo : EIATTR_MAX_THREADS
	.align		4
.L_37:
        /*0298*/ 	.byte	0x04, 0x05
        /*029a*/ 	.short	(.L_39 - .L_38)
.L_38:
        /*029c*/ 	.word	0x00000180
        /*02a0*/ 	.word	0x00000001
        /*02a4*/ 	.word	0x00000001


	//----- nvinfo : EIATTR_CRS_STACK_SIZE
	.align		4
.L_39:
        /*02a8*/ 	.byte	0x04, 0x1e
        /*02aa*/ 	.short	(.L_41 - .L_40)
.L_40:
        /*02ac*/ 	.word	0x00000000


	//----- nvinfo : EIATTR_CBANK_PARAM_SIZE
	.align		4
.L_41:
        /*02b0*/ 	.byte	0x03, 0x19
        /*02b2*/ 	.short	0x0470


	//----- nvinfo : EIATTR_PARAM_CBANK
	.align		4
        /*02b4*/ 	.byte	0x04, 0x0a
        /*02b6*/ 	.short	(.L_43 - .L_42)
	.align		4
.L_42:
        /*02b8*/ 	.word	index@(.nv.constant0._ZN7cutlass13device_kernelINS_4gemm6kernel13GemmUniversalIN4cute5tupleIJiiiiEEENS1_10collective13CollectiveMmaINS1_34MainloopSm90TmaGmmaWarpSpecializedILi2ENS5_IJNS4_1CILi1EEESB_SB_EEENS1_32KernelTmaWarpSpecializedPingpongEEENS5_IJNSA_ILi64EEENSA_ILi256EEENSA_ILi128EEEEEENS_10bfloat16_tENS5_IJlSB_lEEESJ_SK_NS4_8TiledMMAINS4_8MMA_AtomIJNS4_4SM904GMMA28MMA_64x256x16_F32BF16BF16_SSILNSO_5MajorE0ELSQ_0ELNSO_7ScaleInE1ELSR_1EEEEEENS4_6LayoutISC_NS5_IJNSA_ILi0EEESV_SV_EEEEENS5_IJNS4_10UnderscoreESY_SY_EEEEENS4_13SM90_TMA_LOADENS4_14ComposedLayoutINS4_7SwizzleILi3ELi4ELi3EEENS4_18smem_ptr_flag_bitsILi16EEENSU_INS5_IJNSA_ILi8EEESF_EEENS5_IJSF_SB_EEEEEEEvNS4_8identityES11_S1B_vS1C_EENS_8epilogue10collective6detail29Sm90TmaWarpSpecializedAdapterINS1F_15DefaultEpilogueISJ_SK_SK_NS1E_6thread17LinearCombinationISJ_Li1EffLNS1J_9ScaleType4KindE0ELNS_15FloatRoundStyleE2ESJ_EENS1_15EpilogueDefaultEEEEEvvEEEEvNT_6ParamsE)
        /*02bc*/ 	.short	0x0210
        /*02be*/ 	.short	0x0470


	//----- nvinfo : EIATTR_SW_WAR
	.align		4
.L_43:
        /*02c0*/ 	.byte	0x04, 0x36
        /*02c2*/ 	.short	(.L_45 - .L_44)
.L_44:
        /*02c4*/ 	.word	0x00000008
.L_45:


//--------------------- .nv.callgraph             --------------------------
	.section	.nv.callgraph,"",@"SHT_CUDA_CALLGRAPH"
	.align	4
	.sectionentsize	8
	.align		4
        /*0000*/ 	.word	0x00000000
	.align		4
        /*0004*/ 	.word	0xffffffff
	.align		4
        /*0008*/ 	.word	index@(_ZN7cutlass13device_kernelINS_4gemm6kernel13GemmUniversalIN4cute5tupleIJiiiiEEENS1_10collective13CollectiveMmaINS1_34MainloopSm90TmaGmmaWarpSpecializedILi2ENS5_IJNS4_1CILi1EEESB_SB_EEENS1_32KernelTmaWarpSpecializedPingpongEEENS5_IJNSA_ILi64EEENSA_ILi256EEENSA_ILi128EEEEEENS_10bfloat16_tENS5_IJlSB_lEEESJ_SK_NS4_8TiledMMAINS4_8MMA_AtomIJNS4_4SM904GMMA28MMA_64x256x16_F32BF16BF16_SSILNSO_5MajorE0ELSQ_0ELNSO_7ScaleInE1ELSR_1EEEEEENS4_6LayoutISC_NS5_IJNSA_ILi0EEESV_SV_EEEEENS5_IJNS4_10UnderscoreESY_SY_EEEEENS4_13SM90_TMA_LOADENS4_14ComposedLayoutINS4_7SwizzleILi3ELi4ELi3EEENS4_18smem_ptr_flag_bitsILi16EEENSU_INS5_IJNSA_ILi8EEESF_EEENS5_IJSF_SB_EEEEEEEvNS4_8identityES11_S1B_vS1C_EENS_8epilogue10collective6detail29Sm90TmaWarpSpecializedAdapterINS1F_15DefaultEpilogueISJ_SK_SK_NS1E_6thread17LinearCombinationISJ_Li1EffLNS1J_9ScaleType4KindE0ELNS_15FloatRoundStyleE2ESJ_EENS1_15EpilogueDefaultEEEEEvvEEEEvNT_6ParamsE)
	.align		4
        /*000c*/ 	.word	index@(__assertfail)
	.align		4
        /*0010*/ 	.word	0x00000000
	.align		4
        /*0014*/ 	.word	0xfffffffe
	.align		4
        /*0018*/ 	.word	0x00000000
	.align		4
        /*001c*/ 	.word	0xfffffffd
	.align		4
        /*0020*/ 	.word	0x00000000
	.align		4
        /*0024*/ 	.word	0xfffffffc


//--------------------- .nv.constant4             --------------------------
	.section	.nv.constant4,"a",@progbits
	.align	8
	.align		8
.nv.constant4:
        /*0000*/ 	.dword	__assertfail
	.align		8
        /*0008*/ 	.dword	__unnamed_1
	.align		8
        /*0010*/ 	.dword	_ZN40_INTERNAL_56869252_4_k_cu_82120664_297684cuda3std3__45__cpo5beginE
	.align		8
        /*0018*/ 	.dword	_ZN40_INTERNAL_56869252_4_k_cu_82120664_297684cuda3std3__45__cpo3endE
	.align		8
        /*0020*/ 	.dword	_ZN40_INTERNAL_56869252_4_k_cu_82120664_297684cuda3std3__45__cpo6cbeginE
	.align		8
        /*0028*/ 	.dword	_ZN40_INTERNAL_56869252_4_k_cu_82120664_297684cuda3std3__45__cpo4cendE
	.align		8
        /*0030*/ 	.dword	_ZN40_INTERNAL_56869252_4_k_cu_82120664_297684cuda3std3__442_GLOBAL__N__56869252_4_k_cu_82120664_297686ignoreE
	.align		8
        /*0038*/ 	.dword	_ZN40_INTERNAL_56869252_4_k_cu_82120664_297684cuda3std3__419piecewise_constructE
	.align		8
        /*0040*/ 	.dword	_ZN40_INTERNAL_56869252_4_k_cu_82120664_297684cuda3std3__48in_placeE
	.align		8
        /*0048*/ 	.dword	_ZN40_INTERNAL_56869252_4_k_cu_82120664_297684cuda3std6ranges3__45__cpo4swapE
	.align		8
        /*0050*/ 	.dword	_ZN40_INTERNAL_56869252_4_k_cu_82120664_297684cuda3std6ranges3__45__cpo9iter_moveE
	.align		8
        /*0058*/ 	.dword	_ZN40_INTERNAL_56869252_4_k_cu_82120664_297684cute7productE
	.align		8
        /*0060*/ 	.dword	_ZN40_INTERNAL_56869252_4_k_cu_82120664_297684cute1_E
	.align		8
        /*0068*/ 	.dword	$str$22
	.align		8
        /*0070*/ 	.dword	$str$23


//--------------------- .text._ZN7cutlass13device_kernelINS_4gemm6kernel13GemmUniversalIN4cute5tupleIJiiiiEEENS1_10collective13CollectiveMmaINS1_34MainloopSm90TmaGmmaWarpSpecializedILi2ENS5_IJNS4_1CILi1EEESB_SB_EEENS1_32KernelTmaWarpSpecializedPingpongEEENS5_IJNSA_ILi64EEENSA_ILi256EEENSA_ILi128EEEEEENS_10bfloat16_tENS5_IJlSB_lEEESJ_SK_NS4_8TiledMMAINS4_8MMA_AtomIJNS4_4SM904GMMA28MMA_64x256x16_F32BF16BF16_SSILNSO_5MajorE0ELSQ_0ELNSO_7ScaleInE1ELSR_1EEEEEENS4_6LayoutISC_NS5_IJNSA_ILi0EEESV_SV_EEEEENS5_IJNS4_10UnderscoreESY_SY_EEEEENS4_13SM90_TMA_LOADENS4_14ComposedLayoutINS4_7SwizzleILi3ELi4ELi3EEENS4_18smem_ptr_flag_bitsILi16EEENSU_INS5_IJNSA_ILi8EEESF_EEENS5_IJSF_SB_EEEEEEEvNS4_8identityES11_S1B_vS1C_EENS_8epilogue10collective6detail29Sm90TmaWarpSpecializedAdapterINS1F_15DefaultEpilogueISJ_SK_SK_NS1E_6thread17LinearCombinationISJ_Li1EffLNS1J_9ScaleType4KindE0ELNS_15FloatRoundStyleE2ESJ_EENS1_15EpilogueDefaultEEEEEvvEEEEvNT_6ParamsE --------------------------
	.section	.text._ZN7cutlass13device_kernelINS_4gemm6kernel13GemmUniversalIN4cute5tupleIJiiiiEEENS1_10collective13CollectiveMmaINS1_34MainloopSm90TmaGmmaWarpSpecializedILi2ENS5_IJNS4_1CILi1EEESB_SB_EEENS1_32KernelTmaWarpSpecializedPingpongEEENS5_IJNSA_ILi64EEENSA_ILi256EEENSA_ILi128EEEEEENS_10bfloat16_tENS5_IJlSB_lEEESJ_SK_NS4_8TiledMMAINS4_8MMA_AtomIJNS4_4SM904GMMA28MMA_64x256x16_F32BF16BF16_SSILNSO_5MajorE0ELSQ_0ELNSO_7ScaleInE1ELSR_1EEEEEENS4_6LayoutISC_NS5_IJNSA_ILi0EEESV_SV_EEEEENS5_IJNS4_10UnderscoreESY_SY_EEEEENS4_13SM90_TMA_LOADENS4_14ComposedLayoutINS4_7SwizzleILi3ELi4ELi3EEENS4_18smem_ptr_flag_bitsILi16EEENSU_INS5_IJNSA_ILi8EEESF_EEENS5_IJSF_SB_EEEEEEEvNS4_8identityES11_S1B_vS1C_EENS_8epilogue10collective6detail29Sm90TmaWarpSpecializedAdapterINS1F_15DefaultEpilogueISJ_SK_SK_NS1E_6thread17LinearCombinationISJ_Li1EffLNS1J_9ScaleType4KindE0ELNS_15FloatRoundStyleE2ESJ_EENS1_15EpilogueDefaultEEEEEvvEEEEvNT_6ParamsE,"ax",@progbits
	.align	128
.text._ZN7cutlass13device_kernelINS_4gemm6kernel13GemmUniversalIN4cute5tupleIJiiiiEEENS1_10collective13CollectiveMmaINS1_34MainloopSm90TmaGmmaWarpSpecializedILi2ENS5_IJNS4_1CILi1EEESB_SB_EEENS1_32KernelTmaWarpSpecializedPingpongEEENS5_IJNSA_ILi64EEENSA_ILi256EEENSA_ILi128EEEEEENS_10bfloat16_tENS5_IJlSB_lEEESJ_SK_NS4_8TiledMMAINS4_8MMA_AtomIJNS4_4SM904GMMA28MMA_64x256x16_F32BF16BF16_SSILNSO_5MajorE0ELSQ_0ELNSO_7ScaleInE1ELSR_1EEEEEENS4_6LayoutISC_NS5_IJNSA_ILi0EEESV_SV_EEEEENS5_IJNS4_10UnderscoreESY_SY_EEEEENS4_13SM90_TMA_LOADENS4_14ComposedLayoutINS4_7SwizzleILi3ELi4ELi3EEENS4_18smem_ptr_flag_bitsILi16EEENSU_INS5_IJNSA_ILi8EEESF_EEENS5_IJSF_SB_EEEEEEEvNS4_8identityES11_S1B_vS1C_EENS_8epilogue10collective6detail29Sm90TmaWarpSpecializedAdapterINS1F_15DefaultEpilogueISJ_SK_SK_NS1E_6thread17LinearCombinationISJ_Li1EffLNS1J_9ScaleType4KindE0ELNS_15FloatRoundStyleE2ESJ_EENS1_15EpilogueDefaultEEEEEvvEEEEvNT_6ParamsE:
        .type           _ZN7cutlass13device_kernelINS_4gemm6kernel13GemmUniversalIN4cute5tupleIJiiiiEEENS1_10collective13CollectiveMmaINS1_34MainloopSm90TmaGmmaWarpSpecializedILi2ENS5_IJNS4_1CILi1EEESB_SB_EEENS1_32KernelTmaWarpSpecializedPingpongEEENS5_IJNSA_ILi64EEENSA_ILi256EEENSA_ILi128EEEEEENS_10bfloat16_tENS5_IJlSB_lEEESJ_SK_NS4_8TiledMMAINS4_8MMA_AtomIJNS4_4SM904GMMA28MMA_64x256x16_F32BF16BF16_SSILNSO_5MajorE0ELSQ_0ELNSO_7ScaleInE1ELSR_1EEEEEENS4_6LayoutISC_NS5_IJNSA_ILi0EEESV_SV_EEEEENS5_IJNS4_10UnderscoreESY_SY_EEEEENS4_13SM90_TMA_LOADENS4_14ComposedLayoutINS4_7SwizzleILi3ELi4ELi3EEENS4_18smem_ptr_flag_bitsILi16EEENSU_INS5_IJNSA_ILi8EEESF_EEENS5_IJSF_SB_EEEEEEEvNS4_8identityES11_S1B_vS1C_EENS_8epilogue10collective6detail29Sm90TmaWarpSpecializedAdapterINS1F_15DefaultEpilogueISJ_SK_SK_NS1E_6thread17LinearCombinationISJ_Li1EffLNS1J_9ScaleType4KindE0ELNS_15FloatRoundStyleE2ESJ_EENS1_15EpilogueDefaultEEEEEvvEEEEvNT_6ParamsE,@function
        .size           _ZN7cutlass13device_kernelINS_4gemm6kernel13GemmUniversalIN4cute5tupleIJiiiiEEENS1_10collective13CollectiveMmaINS1_34MainloopSm90TmaGmmaWarpSpecializedILi2ENS5_IJNS4_1CILi1EEESB_SB_EEENS1_32KernelTmaWarpSpecializedPingpongEEENS5_IJNSA_ILi64EEENSA_ILi256EEENSA_ILi128EEEEEENS_10bfloat16_tENS5_IJlSB_lEEESJ_SK_NS4_8TiledMMAINS4_8MMA_AtomIJNS4_4SM904GMMA28MMA_64x256x16_F32BF16BF16_SSILNSO_5MajorE0ELSQ_0ELNSO_7ScaleInE1ELSR_1EEEEEENS4_6LayoutISC_NS5_IJNSA_ILi0EEESV_SV_EEEEENS5_IJNS4_10UnderscoreESY_SY_EEEEENS4_13SM90_TMA_LOADENS4_14ComposedLayoutINS4_7SwizzleILi3ELi4ELi3EEENS4_18smem_ptr_flag_bitsILi16EEENSU_INS5_IJNSA_ILi8EEESF_EEENS5_IJSF_SB_EEEEEEEvNS4_8identityES11_S1B_vS1C_EENS_8epilogue10collective6detail29Sm90TmaWarpSpecializedAdapterINS1F_15DefaultEpilogueISJ_SK_SK_NS1E_6thread17LinearCombinationISJ_Li1EffLNS1J_9ScaleType4KindE0ELNS_15FloatRoundStyleE2ESJ_EENS1_15EpilogueDefaultEEEEEvvEEEEvNT_6ParamsE,(.L_x_320 - _ZN7cutlass13device_kernelINS_4gemm6kernel13GemmUniversalIN4cute5tupleIJiiiiEEENS1_10collective13CollectiveMmaINS1_34MainloopSm90TmaGmmaWarpSpecializedILi2ENS5_IJNS4_1CILi1EEESB_SB_EEENS1_32KernelTmaWarpSpecializedPingpongEEENS5_IJNSA_ILi64EEENSA_ILi256EEENSA_ILi128EEEEEENS_10bfloat16_tENS5_IJlSB_lEEESJ_SK_NS4_8TiledMMAINS4_8MMA_AtomIJNS4_4SM904GMMA28MMA_64x256x16_F32BF16BF16_SSILNSO_5MajorE0ELSQ_0ELNSO_7ScaleInE1ELSR_1EEEEEENS4_6LayoutISC_NS5_IJNSA_ILi0EEESV_SV_EEEEENS5_IJNS4_10UnderscoreESY_SY_EEEEENS4_13SM90_TMA_LOADENS4_14ComposedLayoutINS4_7SwizzleILi3ELi4ELi3EEENS4_18smem_ptr_flag_bitsILi16EEENSU_INS5_IJNSA_ILi8EEESF_EEENS5_IJSF_SB_EEEEEEEvNS4_8identityES11_S1B_vS1C_EENS_8epilogue10collective6detail29Sm90TmaWarpSpecializedAdapterINS1F_15DefaultEpilogueISJ_SK_SK_NS1E_6thread17LinearCombinationISJ_Li1EffLNS1J_9ScaleType4KindE0ELNS_15FloatRoundStyleE2ESJ_EENS1_15EpilogueDefaultEEEEEvvEEEEvNT_6ParamsE)
        .other          _ZN7cutlass13device_kernelINS_4gemm6kernel13GemmUniversalIN4cute5tupleIJiiiiEEENS1_10collective13CollectiveMmaINS1_34MainloopSm90TmaGmmaWarpSpecializedILi2ENS5_IJNS4_1CILi1EEESB_SB_EEENS1_32KernelTmaWarpSpecializedPingpongEEENS5_IJNSA_ILi64EEENSA_ILi256EEENSA_ILi128EEEEEENS_10bfloat16_tENS5_IJlSB_lEEESJ_SK_NS4_8TiledMMAINS4_8MMA_AtomIJNS4_4SM904GMMA28MMA_64x256x16_F32BF16BF16_SSILNSO_5MajorE0ELSQ_0ELNSO_7ScaleInE1ELSR_1EEEEEENS4_6LayoutISC_NS5_IJNSA_ILi0EEESV_SV_EEEEENS5_IJNS4_10UnderscoreESY_SY_EEEEENS4_13SM90_TMA_LOADENS4_14ComposedLayoutINS4_7SwizzleILi3ELi4ELi3EEENS4_18smem_ptr_flag_bitsILi16EEENSU_INS5_IJNSA_ILi8EEESF_EEENS5_IJSF_SB_EEEEEEEvNS4_8identityES11_S1B_vS1C_EENS_8epilogue10collective6detail29Sm90TmaWarpSpecializedAdapterINS1F_15DefaultEpilogueISJ_SK_SK_NS1E_6thread17LinearCombinationISJ_Li1EffLNS1J_9ScaleType4KindE0ELNS_15FloatRoundStyleE2ESJ_EENS1_15EpilogueDefaultEEEEEvvEEEEvNT_6ParamsE,@"STO_CUDA_ENTRY STV_DEFAULT"
_ZN7cutlass13device_kernelINS_4gemm6kernel13GemmUniversalIN4cute5tupleIJiiiiEEENS1_10collective13CollectiveMmaINS1_34MainloopSm90TmaGmmaWarpSpecializedILi2ENS5_IJNS4_1CILi1EEESB_SB_EEENS1_32KernelTmaWarpSpecializedPingpongEEENS5_IJNSA_ILi64EEENSA_ILi256EEENSA_ILi128EEEEEENS_10bfloat16_tENS5_IJlSB_lEEESJ_SK_NS4_8TiledMMAINS4_8MMA_AtomIJNS4_4SM904GMMA28MMA_64x256x16_F32BF16BF16_SSILNSO_5MajorE0ELSQ_0ELNSO_7ScaleInE1ELSR_1EEEEEENS4_6LayoutISC_NS5_IJNSA_ILi0EEESV_SV_EEEEENS5_IJNS4_10UnderscoreESY_SY_EEEEENS4_13SM90_TMA_LOADENS4_14ComposedLayoutINS4_7SwizzleILi3ELi4ELi3EEENS4_18smem_ptr_flag_bitsILi16EEENSU_INS5_IJNSA_ILi8EEESF_EEENS5_IJSF_SB_EEEEEEEvNS4_8identityES11_S1B_vS1C_EENS_8epilogue10collective6detail29Sm90TmaWarpSpecializedAdapterINS1F_15DefaultEpilogueISJ_SK_SK_NS1E_6thread17LinearCombinationISJ_Li1EffLNS1J_9ScaleType4KindE0ELNS_15FloatRoundStyleE2ESJ_EENS1_15EpilogueDefaultEEEEEvvEEEEvNT_6ParamsE:
[----:B------:R-:W0:Y:S01]  /*0000*/  LDC R1, c[0x0][0x28] ;  /* 0x00000a00ff017b82 */ /* 0x000e220000000800 */
[----:B------:R-:W1:Y:S01]  /*0010*/  S2R R4, SR_TID.X ;  /* 0x0000000000047919 */ /* 0x000e620000002100 */
[----:B------:R-:W-:Y:S01]  /*0020*/  ELECT P0, URZ, PT ;  /* 0x00000000003f782f */ /* 0x000fe20003800000 */
[----:B------:R-:W-:Y:S01]  /*0030*/  BSSY B0, `(.L_x_0) ;  /* 0x0000014000007945 */ /* 0x000fe20003800000 */
[----:B-1----:R-:W-:-:S05]  /*0040*/  SHF.R.U32.HI R0, RZ, 0x5, R4 ;  /* 0x00000005ff007819 */ /* 0x002fca0000011604 */
[----:B------:R-:W1:Y:S02]  /*0050*/  SHFL.IDX PT, R2, R0, RZ, 0x1f ;  /* 0x00001fff00027589 */ /* 0x000e6400000e0000 */
[----:B-1----:R-:W-:Y:S02]  /*0060*/  R2UR UR8, R2 ;  /* 0x00000000020872ca */ /* 0x002fe400000e0000 */
[----:B------:R-:W-:-:S05]  /*0070*/  SHF.R.U32.HI R2, RZ, 0x7, R4 ;  /* 0x00000007ff027819 */ /* 0x000fca0000011604 */
[----:B------:R1:W2:Y:S06]  /*0080*/  SHFL.IDX PT, R3, R2, RZ, 0x1f ;  /* 0x00001fff02037589 */ /* 0x0002ac00000e0000 */
[----:B------:R-:W-:Y:S02]  /*0090*/  USHF.R.S32.HI UR4, URZ, 0x1f, UR8 ;  /* 0x0000001f3f047899 */ /* 0x000fe40008011408 */
[----:B------:R-:W-:Y:S02]  /*00a0*/  ISETP.NE.OR P0, PT, RZ, UR8, !P0 ;  /* 0x00000008ff007c0c */ /* 0x000fe4000c705670 */
[----:B------:R-:W-:-:S04]  /*00b0*/  ULEA.HI UR4, UR4, UR8, URZ, 0x2 ;  /* 0x0000000804047291 */ /* 0x000fc8000f8f103f */
[----:B------:R-:W-:-:S04]  /*00c0*/  ULOP3.LUT UR4, UR4, 0xfffffffc, URZ, 0xc0, !UPT ;  /* 0xfffffffc04047892 */ /* 0x000fc8000f8ec03f */
[----:B------:R-:W-:-:S03]  /*00d0*/  UIADD3 UR8, UR8, -UR4, URZ ;  /* 0x8000000408087290 */ /* 0x000fc6000fffe03f */
[----:B01----:R-:W-:Y:S09]  /*00e0*/  @P0 BRA `(.L_x_1) ;  /* 0x0000000000200947 */ /* 0x003ff20003800000 */
[----:B------:R-:W-:Y:S02]  /*00f0*/  ULDC.64 UR4, c[0x0][0x198] ;  /* 0x0000660000047ab9 */ /* 0x000fe40000000a00 */
[----:B------:R-:W-:Y:S02]  /*0100*/  UIADD3 UR6, UP0, UR4, 0xf0, URZ ;  /* 0x000000f004067890 */ /* 0x000fe4000ff1e03f */
[----:B------:R-:W-:Y:S02]  /*0110*/  UIADD3 UR4, UP1, UR4, 0x1f0, URZ ;  /* 0x000001f004047890 */ /* 0x000fe4000ff3e03f */
[----:B------:R-:W-:Y:S02]  /*0120*/  UIADD3.X UR7, URZ, UR5, URZ, UP0, !UPT ;  /* 0x000000053f077290 */ /* 0x000fe400087fe43f */
[----:B------:R-:W-:-:S07]  /*0130*/  UIADD3.X UR5, URZ, UR5, URZ, UP1, !UPT ;  /* 0x000000053f057290 */ /* 0x000fce0008ffe43f */
[----:B------:R0:W-:Y:S02]  /*0140*/  UTMACCTL.PF [UR6] ;  /* 0x00000000060079b9 */ /* 0x0001e40008040000 */
[----:B------:R0:W-:Y:S02]  /*0150*/  UTMACCTL.PF [UR4] ;  /* 0x00000000040079b9 */ /* 0x0001e40008040000 */
[----:B0-----:R-:W-:Y:S01]  /*0160*/  NOP ;  /* 0x0000000000007918 */ /* 0x001fe20000000000 */
.L_x_1:
[----:B------:R-:W-:Y:S05]  /*0170*/  BSYNC B0 ;  /* 0x0000000000007941 */ /* 0x000fea0003800000 */
.L_x_0:
[----:B------:R-:W0:Y:S01]  /*0180*/  SHFL.IDX PT, R5, R0, RZ, 0x1f ;  /* 0x00001fff00057589 */ /* 0x000e2200000e0000 */
[----:B--2---:R-:W-:Y:S01]  /*0190*/  R2UR UR15, R3 ;  /* 0x00000000030f72ca */ /* 0x004fe200000e0000 */
[----:B------:R-:W-:-:S04]  /*01a0*/  UISETP.NE.AND UP0, UPT, UR8, 0x3, UPT ;  /* 0x000000030800788c */ /* 0x000fc8000bf05270 */
[----:B------:R-:W-:-:S08]  /*01b0*/  UISETP.EQ.OR UP0, UPT, UR8, URZ, !UP0 ;  /* 0x0000003f0800728c */ /* 0x000fd0000c702670 */
[----:B------:R-:W-:Y:S02]  /*01c0*/  UIADD3 UR18, UR15, -0x1, URZ ;  /* 0xffffffff0f127890 */ /* 0x000fe4000fffe03f */
[----:B------:R-:W-:Y:S02]  /*01d0*/  UISETP.EQ.AND UP0, UPT, UR15, URZ, UP0 ;  /* 0x0000003f0f00728c */ /* 0x000fe40008702270 */
[----:B------:R-:W-:Y:S02]  /*01e0*/  UISETP.GE.U32.AND UP1, UPT, UR18, 0x2, UPT ;  /* 0x000000021200788c */ /* 0x000fe4000bf26070 */
[----:B------:R-:W-:Y:S01]  /*01f0*/  USEL UR42, URZ, 0x1, !UP0 ;  /* 0x000000013f2a7887 */ /* 0x000fe2000c000000 */
[----:B0-----:R-:W-:-:S03]  /*0200*/  ISETP.NE.AND P0, PT, R5, RZ, PT ;  /* 0x000000ff0500720c */ /* 0x001fc60003f05270 */
[----:B------:R-:W-:-:S10]  /*0210*/  USEL UR42, UR42, 0x2, UP1 ;  /* 0x000000022a2a7887 */ /* 0x000fd40008800000 */
[----:B------:R-:W-:Y:S05]  /*0220*/  @P0 BRA `(.L_x_2) ;  /* 0x0000000000480947 */ /* 0x000fea0003800000 */
[----:B------:R-:W0:Y:S01]  /*0230*/  S2UR UR9, SR_CgaCtaId ;  /* 0x00000000000979c3 */ /* 0x000e220000008800 */
[----:B------:R-:W-:Y:S01]  /*0240*/  UMOV UR4, 0x400 ;  /* 0x0000040000047882 */ /* 0x000fe20000000000 */
[----:B------:R-:W-:Y:S01]  /*0250*/  UMOV UR5, 0x1 ;  /* 0x0000000100057882 */ /* 0x000fe20000000000 */
[----:B------:R-:W-:Y:S01]  /*0260*/  UMOV UR6, 0x80 ;  /* 0x0000008000067882 */ /* 0x000fe20000000000 */
[----:B------:R-:W-:Y:S01]  /*0270*/  ELECT P0, URZ, PT ;  /* 0x00000000003f782f */ /* 0x000fe20003800000 */
[----:B------:R-:W-:-:S04]  /*0280*/  UIADD3 UR6, -UR6, 0x100000, URZ ;  /* 0x0010000006067890 */ /* 0x000fc8000fffe13f */
[----:B------:R-:W-:Y:S02]  /*0290*/  USHF.L.U32 UR7, UR6, 0xb, URZ ;  /* 0x0000000b06077899 */ /* 0x000fe4000800063f */
[----:B------:R-:W-:Y:S02]  /*02a0*/  USHF.L.U32 UR6, UR6, 0x1, URZ ;  /* 0x0000000106067899 */ /* 0x000fe4000800063f */
[----:B0-----:R-:W-:Y:S02]  /*02b0*/  ULEA UR9, UR9, UR4, 0x18 ;  /* 0x0000000409097291 */ /* 0x001fe4000f8ec03f */
[----:B------:R-:W-:-:S04]  /*02c0*/  UIADD3 UR4, -UR5, 0x100000, URZ ;  /* 0x0010000005047890 */ /* 0x000fc8000fffe13f */
[----:B------:R-:W-:Y:S02]  /*02d0*/  USHF.L.U32 UR5, UR4, 0xb, URZ ;  /* 0x0000000b04057899 */ /* 0x000fe4000800063f */
[----:B------:R-:W-:Y:S01]  /*02e0*/  USHF.L.U32 UR4, UR4, 0x1, URZ ;  /* 0x0000000104047899 */ /* 0x000fe2000800063f */
[----:B------:R-:W0:Y:S11]  /*02f0*/  FENCE.VIEW.ASYNC.S ;  /* 0x00000000000073c6 */ /* 0x000e360000000000 */
[----:B0-----:R0:W1:Y:S01]  /*0300*/  SYNCS.EXCH.64 URZ, [UR9], UR4 ;  /* 0x00000004093f75b2 */ /* 0x0010620008000100 */
[----:B------:R0:W2:Y:S01]  /*0310*/  SYNCS.EXCH.64 URZ, [UR9+0x10], UR6 ;  /* 0x00001006093f75b2 */ /* 0x0000a20008000100 */
[----:B------:R0:W3:Y:S01]  /*0320*/  SYNCS.EXCH.64 URZ, [UR9+0x8], UR4 ;  /* 0x00000804093f75b2 */ /* 0x0000e20008000100 */
[----:B------:R0:W4:Y:S01]  /*0330*/  SYNCS.EXCH.64 URZ, [UR9+0x18], UR6 ;  /* 0x00001806093f75b2 */ /* 0x0001220008000100 */
[----:B------:R-:W-:Y:S01]  /*0340*/  NOP ;  /* 0x0000000000007918 */ /* 0x000fe20000000000 */
.L_x_2:
[----:B------:R-:W5:Y:S01]  /*0350*/  SHFL.IDX PT, R5, R0, RZ, 0x1f ;  /* 0x00001fff00057589 */ /* 0x000f6200000e0000 */
[----:B------:R-:W-:Y:S01]  /*0360*/  ELECT P0, URZ, PT ;  /* 0x00000000003f782f */ /* 0x000fe20003800000 */
[----:B------:R-:W-:Y:S01]  /*0370*/  NOP ;  /* 0x0000000000007918 */ /* 0x000fe20000000000 */
[----:B------:R-:W-:Y:S01]  /*0380*/  ELECT P1, URZ, PT ;  /* 0x00000000003f782f */ /* 0x000fe20003820000 */
[----:B------:R-:W1:Y:S01]  /*0390*/  SHFL.IDX PT, R3, R0, RZ, 0x1f ;  /* 0x00001fff00037589 */ /* 0x000e6200000e0000 */
[----:B0-----:R-:W-:Y:S01]  /*03a0*/  UMOV UR4, 0x20 ;  /* 0x0000002000047882 */ /* 0x001fe20000000000 */
[----:B------:R-:W-:Y:S01]  /*03b0*/  UMOV UR12, 0x80 ;  /* 0x00000080000c7882 */ /* 0x000fe20000000000 */
[----:B------:R-:W-:Y:S01]  /*03c0*/  NOP ;  /* 0x0000000000007918 */ /* 0x000fe20000000000 */
[----:B------:R0:W0:Y:S01]  /*03d0*/  SHFL.IDX PT, R0, R2, RZ, 0x1f ;  /* 0x00001fff02007589 */ /* 0x00002200000e0000 */
[----:B------:R-:W-:Y:S01]  /*03e0*/  ULDC.64 UR50, c[0x0][0x208] ;  /* 0x0000820000327ab9 */ /* 0x000fe20000000a00 */
[----:B-----5:R-:W-:-:S02]  /*03f0*/  ISETP.NE.OR P0, PT, R5, RZ, !P0 ;  /* 0x000000ff0500720c */ /* 0x020fc40004705670 */
[----:B-1----:R-:W-:Y:S02]  /*0400*/  ISETP.NE.OR P1, PT, R3, RZ, !P1 ;  /* 0x000000ff0300720c */ /* 0x002fe40004f25670 */
[----:B------:R-:W-:-:S04]  /*0410*/  SHF.R.S32.HI R3, RZ, 0x1f, R4 ;  /* 0x0000001fff037819 */ /* 0x000fc80000011404 */
[----:B------:R-:W-:-:S05]  /*0420*/  LEA.HI R3, R3, R4, RZ, 0x7 ;  /* 0x0000000403037211 */ /* 0x000fca00078f38ff */
[----:B------:R-:W-:Y:S01]  /*0430*/  VOTEU.ALL UP0, P0 ;  /* 0x00000000003f7886 */ /* 0x000fe20000000000 */
[----:B------:R-:W-:Y:S01]  /*0440*/  LOP3.LUT R3, R3, 0xffffff80, RZ, 0xc0, !PT ;  /* 0xffffff8003037812 */ /* 0x000fe200078ec0ff */
[----:B------:R-:W-:-:S03]  /*0450*/  VOTEU.ALL UP1, P1 ;  /* 0x00000000003f7886 */ /* 0x000fc60000820000 */
[----:B------:R-:W1:Y:S01]  /*0460*/  @!UP0 S2UR UR7, SR_CgaCtaId ;  /* 0x00000000000789c3 */ /* 0x000e620000008800 */
[----:B------:R-:W-:Y:S01]  /*0470*/  @!UP0 UMOV UR6, 0x400 ;  /* 0x0000040000068882 */ /* 0x000fe20000000000 */
[----:B------:R-:W-:-:S04]  /*0480*/  @!UP0 UIADD3 UR4, -UR4, 0x100000, URZ ;  /* 0x0010000004048890 */ /* 0x000fc8000fffe13f */
[----:B------:R-:W-:Y:S02]  /*0490*/  @!UP0 USHF.L.U32 UR5, UR4, 0xb, URZ ;  /* 0x0000000b04058899 */ /* 0x000fe4000800063f */
[----:B------:R-:W-:Y:S01]  /*04a0*/  @!UP0 USHF.L.U32 UR4, UR4, 0x1, URZ ;  /* 0x0000000104048899 */ /* 0x000fe2000800063f */
[----:B------:R-:W-:Y:S01]  /*04b0*/  IMAD.IADD R3, R4, 0x1, -R3 ;  /* 0x0000000104037824 */ /* 0x000fe200078e0a03 */
[----:B------:R-:W-:Y:S01]  /*04c0*/  @!UP1 UMOV UR10, 0x400 ;  /* 0x00000400000a9882 */ /* 0x000fe20000000000 */
[----:B------:R-:W-:Y:S01]  /*04d0*/  VOTEU.ALL UP2, P1 ;  /* 0x00000000003f7886 */ /* 0x000fe20000840000 */
[----:B------:R-:W-:Y:S01]  /*04e0*/  VOTEU.ALL UP3, P1 ;  /* 0x00000000003f7886 */ /* 0x000fe20000860000 */
[----:B------:R-:W-:Y:S01]  /*04f0*/  VOTEU.ALL UP4, P1 ;  /* 0x00000000003f7886 */ /* 0x000fe20000880000 */
[----:B------:R-:W5:Y:S01]  /*0500*/  @!UP1 S2UR UR11, SR_CgaCtaId ;  /* 0x00000000000b99c3 */ /* 0x000f620000008800 */
[----:B------:R-:W-:Y:S01]  /*0510*/  VOTEU.ALL UP5, P1 ;  /* 0x00000000003f7886 */ /* 0x000fe200008a0000 */
[----:B------:R-:W-:Y:S01]  /*0520*/  ISETP.NE.AND P1, PT, RZ, UR15, PT ;  /* 0x0000000fff007c0c */ /* 0x000fe2000bf25270 */
[----:B-1----:R-:W-:-:S02]  /*0530*/  @!UP0 ULEA UR9, UR7, UR6, 0x18 ;  /* 0x0000000607098291 */ /* 0x002fc4000f8ec03f */
[----:B------:R-:W-:-:S04]  /*0540*/  @!UP1 UIADD3 UR6, -UR12, 0x100000, URZ ;  /* 0x001000000c069890 */ /* 0x000fc8000fffe13f */
[----:B------:R-:W-:Y:S02]  /*0550*/  @!UP1 USHF.L.U32 UR7, UR6, 0xb, URZ ;  /* 0x0000000b06079899 */ /* 0x000fe4000800063f */
[----:B------:R-:W-:Y:S01]  /*0560*/  @!UP1 USHF.L.U32 UR6, UR6, 0x1, URZ ;  /* 0x0000000106069899 */ /* 0x000fe2000800063f */
[----:B------:R-:W-:Y:S01]  /*0570*/  VOTEU.ALL UP0, P0 ;  /* 0x00000000003f7886 */ /* 0x000fe20000000000 */
[----:B-----5:R-:W-:Y:S01]  /*0580*/  @!UP1 ULEA UR10, UR11, UR10, 0x18 ;  /* 0x0000000a0b0a9291 */ /* 0x020fe2000f8ec03f */
[----:B------:R-:W-:Y:S01]  /*0590*/  VOTEU.ALL UP1, P0 ;  /* 0x00000000003f7886 */ /* 0x000fe20000020000 */
[----:B------:R-:W1:Y:S02]  /*05a0*/  FENCE.VIEW.ASYNC.S ;  /* 0x00000000000073c6 */ /* 0x000e640000000000 */
[----:B-1----:R-:W2:Y:S02]  /*05b0*/  @!UP0 SYNCS.EXCH.64 URZ, [UR9+0x50], UR4 ;  /* 0x00005004093f85b2 */ /* 0x002ea40008000100 */
[----:B------:R1:W2:Y:S01]  /*05c0*/  @!UP1 SYNCS.EXCH.64 URZ, [UR9+0x58], UR4 ;  /* 0x00005804093f95b2 */ /* 0x0002a20008000100 */
[----:B------:R-:W-:Y:S01]  /*05d0*/  NOP ;  /* 0x0000000000007918 */ /* 0x000fe20000000000 */
[----:B-1----:R-:W-:-:S02]  /*05e0*/  ULDC.64 UR4, c[0x0][0x598] ;  /* 0x0001660000047ab9 */ /* 0x002fc40000000a00 */
[----:B------:R-:W-:Y:S02]  /*05f0*/  ISETP.NE.U32.AND P0, PT, RZ, UR4, PT ;  /* 0x00000004ff007c0c */ /* 0x000fe4000bf05070 */
[----:B------:R1:W2:Y:S02]  /*0600*/  @!UP2 SYNCS.EXCH.64 URZ, [UR10+0x30], UR6 ;  /* 0x000030060a3fa5b2 */ /* 0x0002a40008000100 */
[----:B------:R-:W-:Y:S01]  /*0610*/  ISETP.NE.AND.EX P0, PT, RZ, UR5, PT, P0 ;  /* 0x00000005ff007c0c */ /* 0x000fe2000bf05300 */
[----:B------:R1:W2:Y:S01]  /*0620*/  @!UP3 SYNCS.EXCH.64 URZ, [UR10+0x38], UR6 ;  /* 0x000038060a3fb5b2 */ /* 0x0002a20008000100 */
[----:B------:R1:W2:Y:S01]  /*0630*/  @!UP4 SYNCS.EXCH.64 URZ, [UR10+0x40], UR6 ;  /* 0x000040060a3fc5b2 */ /* 0x0002a20008000100 */
[----:B------:R1:W2:Y:S01]  /*0640*/  @!UP5 SYNCS.EXCH.64 URZ, [UR10+0x48], UR6 ;  /* 0x000048060a3fd5b2 */ /* 0x0002a20008000100 */
[----:B------:R-:W-:Y:S01]  /*0650*/  NOP ;  /* 0x0000000000007918 */ /* 0x000fe20000000000 */
[----:B--234-:R-:W-:Y:S08]  /*0660*/  BAR.SYNC.DEFER_BLOCKING 0x0 ;  /* 0x0000000000007b1d */ /* 0x01cff00000010000 */
[----:B01----:R-:W-:Y:S05]  /*0670*/  @!P0 BRA `(.L_x_3) ;  /* 0x00000000001c8947 */ /* 0x003fea0003800000 */
[----:B------:R-:W0:Y:S02]  /*0680*/  LDC.64 R6, c[0x0][0x598] ;  /* 0x00016600ff067b82 */ /* 0x000e240000000a00 */
[----:B0-----:R-:W2:Y:S02]  /*0690*/  LDG.E.64 R6, desc[UR50][R6.64] ;  /* 0x0000003206067981 */ /* 0x001ea4000c1e1b00 */
[----:B--2---:R-:W-:-:S04]  /*06a0*/  ISETP.NE.U32.AND P0, PT, R6, RZ, PT ;  /* 0x000000ff0600720c */ /* 0x004fc80003f05070 */
[----:B------:R-:W-:-:S13]  /*06b0*/  ISETP.NE.AND.EX P0, PT, R7, RZ, PT, P0 ;  /* 0x000000ff0700720c */ /* 0x000fda0003f05300 */
[----:B------:R-:W-:Y:S05]  /*06c0*/  @!P0 BRA `(.L_x_3) ;  /* 0x0000000000088947 */ /* 0x000fea0003800000 */
[----:B------:R1:W5:Y:S01]  /*06d0*/  LD.E R23, desc[UR50][R6.64] ;  /* 0x0000003206177980 */ /* 0x000362000c101900 */
[----:B------:R-:W-:Y:S05]  /*06e0*/  BRA `(.L_x_4) ;  /* 0x0000000000247947 */ /* 0x000fea0003800000 */
.L_x_3:
[----:B------:R-:W-:Y:S02]  /*06f0*/  ULDC.64 UR4, c[0x0][0x588] ;  /* 0x0001620000047ab9 */ /* 0x000fe40000000a00 */
[----:B------:R-:W-:-:S04]  /*0700*/  ISETP.NE.U32.AND P0, PT, RZ, UR4, PT ;  /* 0x00000004ff007c0c */ /* 0x000fc8000bf05070 */
[----:B------:R-:W-:-:S13]  /*0710*/  ISETP.NE.AND.EX P0, PT, RZ, UR5, PT, P0 ;  /* 0x00000005ff007c0c */ /* 0x000fda000bf05300 */
[----:B------:R-:W-:Y:S05]  /*0720*/  @!P0 BRA `(.L_x_5) ;  /* 0x00000000000c8947 */ /* 0x000fea0003800000 */
[----:B------:R-:W0:Y:S02]  /*0730*/  LDC.64 R6, c[0x0][0x588] ;  /* 0x00016200ff067b82 */ /* 0x000e240000000a00 */
[----:B0-----:R0:W5:Y:S01]  /*0740*/  LDG.E R23, desc[UR50][R6.64] ;  /* 0x0000003206177981 */ /* 0x001162000c1e1900 */
[----:B------:R-:W-:Y:S05]  /*0750*/  BRA `(.L_x_4) ;  /* 0x0000000000087947 */ /* 0x000fea0003800000 */
.L_x_5:
[----:B------:R-:W-:Y:S02]  /*0760*/  ULDC UR4, c[0x0][0x580] ;  /* 0x0001600000047ab9 */ /* 0x000fe40000000800 */
[----:B------:R-:W-:-:S07]  /*0770*/  IMAD.U32 R23, RZ, RZ, UR4 ;  /* 0x00000004ff177e24 */ /* 0x000fce000f8e00ff */
.L_x_4:
[----:B------:R-:W-:Y:S02]  /*0780*/  ULDC.64 UR4, c[0x0][0x5a0] ;  /* 0x0001680000047ab9 */ /* 0x000fe40000000a00 */
[----:B------:R-:W-:-:S04]  /*0790*/  ISETP.NE.U32.AND P0, PT, RZ, UR4, PT ;  /* 0x00000004ff007c0c */ /* 0x000fc8000bf05070 */
[----:B------:R-:W-:-:S13]  /*07a0*/  ISETP.NE.AND.EX P0, PT, RZ, UR5, PT, P0 ;  /* 0x00000005ff007c0c */ /* 0x000fda000bf05300 */
[----:B------:R-:W-:Y:S05]  /*07b0*/  @!P0 BRA `(.L_x_6) ;  /* 0x00000000001c8947 */ /* 0x000fea0003800000 */
[----:B01----:R-:W0:Y:S02]  /*07c0*/  LDC.64 R6, c[0x0][0x5a0] ;  /* 0x00016800ff067b82 */ /* 0x003e240000000a00 */
[----:B0-----:R-:W2:Y:S02]  /*07d0*/  LDG.E.64 R6, desc[UR50][R6.64] ;  /* 0x0000003206067981 */ /* 0x001ea4000c1e1b00 */
[----:B--2---:R-:W-:-:S04]  /*07e0*/  ISETP.NE.U32.AND P0, PT, R6, RZ, PT ;  /* 0x000000ff0600720c */ /* 0x004fc80003f05070 */
[----:B------:R-:W-:-:S13]  /*07f0*/  ISETP.NE.AND.EX P0, PT, R7, RZ, PT, P0 ;  /* 0x000000ff0700720c */ /* 0x000fda0003f05300 */
[----:B------:R-:W-:Y:S05]  /*0800*/  @!P0 BRA `(.L_x_6) ;  /* 0x0000000000088947 */ /* 0x000fea0003800000 */
[----:B------:R3:W5:Y:S01]  /*0810*/  LD.E R22, desc[UR50][R6.64] ;  /* 0x0000003206167980 */ /* 0x000762000c101900 */
[----:B------:R-:W-:Y:S05]  /*0820*/  BRA `(.L_x_7) ;  /* 0x0000000000247947 */ /* 0x000fea0003800000 */
.L_x_6:
[----:B------:R-:W-:Y:S02]  /*0830*/  ULDC.64 UR4, c[0x0][0x590] ;  /* 0x0001640000047ab9 */ /* 0x000fe40000000a00 */
[----:B------:R-:W-:-:S04]  /*0840*/  ISETP.NE.U32.AND P0, PT, RZ, UR4, PT ;  /* 0x00000004ff007c0c */ /* 0x000fc8000bf05070 */
[----:B------:R-:W-:-:S13]  /*0850*/  ISETP.NE.AND.EX P0, PT, RZ, UR5, PT, P0 ;  /* 0x00000005ff007c0c */ /* 0x000fda000bf05300 */
[----:B------:R-:W-:Y:S05]  /*0860*/  @!P0 BRA `(.L_x_8) ;  /* 0x00000000000c8947 */ /* 0x000fea0003800000 */
[----:B01----:R-:W0:Y:S02]  /*0870*/  LDC.64 R6, c[0x0][0x590] ;  /* 0x00016400ff067b82 */ /* 0x003e240000000a00 */
[----:B0-----:R2:W5:Y:S01]  /*0880*/  LDG.E R22, desc[UR50][R6.64] ;  /* 0x0000003206167981 */ /* 0x001562000c1e1900 */
[----:B------:R-:W-:Y:S05]  /*0890*/  BRA `(.L_x_7) ;  /* 0x0000000000087947 */ /* 0x000fea0003800000 */
.L_x_8:
[----:B------:R-:W-:Y:S02]  /*08a0*/  ULDC UR4, c[0x0][0x584] ;  /* 0x0001610000047ab9 */ /* 0x000fe40000000800 */
[----:B------:R-:W-:-:S07]  /*08b0*/  IMAD.U32 R22, RZ, RZ, UR4 ;  /* 0x00000004ff167e24 */ /* 0x000fce000f8e00ff */
.L_x_7:
[----:B------:R-:W4:Y:S01]  /*08c0*/  S2UR UR10, SR_CTAID.Y ;  /* 0x00000000000a79c3 */ /* 0x000f220000002600 */
[----:B------:R-:W-:Y:S01]  /*08d0*/  ULDC UR5, c[0x0][0x65c] ;  /* 0x0001970000057ab9 */ /* 0x000fe20000000800 */
[----:B------:R-:W-:Y:S01]  /*08e0*/  UISETP.NE.AND UP0, UPT, UR15, 0x2, UPT ;  /* 0x000000020f00788c */ /* 0x000fe2000bf05270 */
[----:B------:R-:W-:Y:S01]  /*08f0*/  PRMT R5, RZ, 0x7610, R5 ;  /* 0x00007610ff057816 */ /* 0x000fe20000000005 */
[----:B------:R-:W-:Y:S01]  /*0900*/  UISETP.NE.AND UP2, UPT, UR5, 0x1, UPT ;  /* 0x000000010500788c */ /* 0x000fe2000bf45270 */
[----:B------:R-:W-:Y:S02]  /*0910*/  IMAD.MOV.U32 R18, RZ, RZ, -0x1 ;  /* 0xffffffffff127424 */ /* 0x000fe400078e00ff */
[----:B------:R-:W-:Y:S01]  /*0920*/  IMAD.MOV.U32 R19, RZ, RZ, -0x1 ;  /* 0xffffffffff137424 */ /* 0x000fe200078e00ff */
[----:B------:R-:W4:Y:S01]  /*0930*/  S2UR UR4, SR_CTAID.X ;  /* 0x00000000000479c3 */ /* 0x000f220000002500 */
[----:B------:R-:W-:-:S06]  /*0940*/  UP2UR UR40, UPR, URZ, 0x4 ;  /* 0x000000043f287883 */ /* 0x000fcc0008000000 */
[----:B------:R-:W-:Y:S01]  /*0950*/  @UP2 ULDC UR12, c[0x0][0x10] ;  /* 0x00000400000c2ab9 */ /* 0x000fe20000000800 */
[----:B------:R-:W-:Y:S01]  /*0960*/  @UP2 UMOV UR7, URZ ;  /* 0x0000003f00072c82 */ /* 0x000fe20008000000 */
[----:B------:R-:W-:Y:S01]  /*0970*/  @UP2 UMOV UR5, URZ ;  /* 0x0000003f00052c82 */ /* 0x000fe20008000000 */
[----:B0123--:R-:W0:Y:S01]  /*0980*/  LDC.64 R6, c[0x0][0x650] ;  /* 0x00019400ff067b82 */ /* 0x00fe220000000a00 */
[----:B----4-:R-:W-:Y:S02]  /*0990*/  @UP2 UMOV UR9, UR10 ;  /* 0x0000000a00092c82 */ /* 0x010fe40008000000 */
[----:B------:R-:W-:Y:S01]  /*09a0*/  @UP2 UMOV UR6, UR9 ;  /* 0x0000000900062c82 */ /* 0x000fe20008000000 */
[----:B------:R-:W-:Y:S01]  /*09b0*/  @!UP2 UMOV UR9, UR10 ;  /* 0x0000000a0009ac82 */ /* 0x000fe20008000000 */
[----:B------:R-:W-:-:S03]  /*09c0*/  @UP2 UIMAD.WIDE.U32 UR12, UR4, UR12, UR6 ;  /* 0x0000000c040c22a5 */ /* 0x000fc6000f8e0006 */
[----:B------:R-:W-:Y:S01]  /*09d0*/  @!UP2 ULDC UR6, c[0x0][0xc] ;  /* 0x000003000006aab9 */ /* 0x000fe20000000800 */
[----:B------:R-:W-:Y:S01]  /*09e0*/  @UP2 UIADD3 UR14, UR13, UR5, URZ ;  /* 0x000000050d0e2290 */ /* 0x000fe2000fffe03f */
[----:B------:R-:W-:Y:S02]  /*09f0*/  ULDC UR10, c[0x0][0xc] ;  /* 0x00000300000a7ab9 */ /* 0x000fe40000000800 */
[----:B------:R-:W-:Y:S01]  /*0a00*/  UMOV UR5, URZ ;  /* 0x0000003f00057c82 */ /* 0x000fe20008000000 */
[----:B------:R-:W-:Y:S01]  /*0a10*/  ULDC UR11, c[0x0][0x10] ;  /* 0x00000400000b7ab9 */ /* 0x000fe20000000800 */
[----:B------:R-:W-:Y:S02]  /*0a20*/  @!UP2 UIMAD.WIDE.U32 UR6, UR6, UR9, UR4 ;  /* 0x000000090606a2a5 */ /* 0x000fe4000f8e0004 */
[----:B------:R-:W-:Y:S01]  /*0a30*/  UIMAD.WIDE.U32 UR10, UR10, UR11, URZ ;  /* 0x0000000b0a0a72a5 */ /* 0x000fe2000f8e003f */
[----:B------:R-:W-:-:S03]  /*0a40*/  ULDC UR13, c[0x0][0x14] ;  /* 0x00000500000d7ab9 */ /* 0x000fc60000000800 */
[----:B------:R-:W-:Y:S02]  /*0a50*/  UIMAD.WIDE.U32 UR38, UR10, UR13, URZ ;  /* 0x0000000d0a2672a5 */ /* 0x000fe4000f8e003f */
[----:B------:R-:W-:Y:S01]  /*0a60*/  UIMAD UR41, UR11, UR13, URZ ;  /* 0x0000000d0b2972a4 */ /* 0x000fe2000f8e023f */
[----:B------:R-:W-:Y:S01]  /*0a70*/  @!UP2 UMOV UR12, UR6 ;  /* 0x00000006000cac82 */ /* 0x000fe20008000000 */
[----:B------:R-:W-:Y:S02]  /*0a80*/  @!UP2 UMOV UR14, UR7 ;  /* 0x00000007000eac82 */ /* 0x000fe40008000000 */
[----:B------:R-:W-:Y:S02]  /*0a90*/  UIADD3 UR41, UR39, UR41, URZ ;  /* 0x0000002927297290 */ /* 0x000fe4000fffe03f */
[----:B------:R-:W-:-:S04]  /*0aa0*/  UIADD3 UR6, UP1, UR12, UR38, URZ ;  /* 0x000000260c067290 */ /* 0x000fc8000ff3e03f */
[----:B------:R-:W-:Y:S02]  /*0ab0*/  UIADD3.X UR7, UR14, UR41, URZ, UP1, !UPT ;  /* 0x000000290e077290 */ /* 0x000fe40008ffe43f */
[----:B------:R-:W-:Y:S02]  /*0ac0*/  USEL UR6, UR6, UR12, !UP0 ;  /* 0x0000000c06067287 */ /* 0x000fe4000c000000 */
[----:B------:R-:W-:-:S04]  /*0ad0*/  USEL UR7, UR7, UR14, !UP0 ;  /* 0x0000000e07077287 */ /* 0x000fc8000c000000 */
[----:B0-----:R-:W-:Y:S01]  /*0ae0*/  ISETP.LE.U32.AND P0, PT, R6, UR6, PT ;  /* 0x0000000606007c0c */ /* 0x001fe2000bf03070 */
[----:B------:R-:W-:Y:S02]  /*0af0*/  IMAD.U32 R16, RZ, RZ, UR6 ;  /* 0x00000006ff107e24 */ /* 0x000fe4000f8e00ff */
[----:B------:R-:W-:Y:S02]  /*0b00*/  IMAD.U32 R2, RZ, RZ, UR7 ;  /* 0x00000007ff027e24 */ /* 0x000fe4000f8e00ff */
[----:B------:R-:W-:-:S03]  /*0b10*/  IMAD.U32 R17, RZ, RZ, UR7 ;  /* 0x00000007ff117e24 */ /* 0x000fc6000f8e00ff */
[----:B------:R-:W-:Y:S01]  /*0b20*/  ISETP.GE.U32.AND.EX P0, PT, R2, R7, PT, P0 ;  /* 0x000000070200720c */ /* 0x000fe20003f06100 */
[----:B------:R-:W-:-:S12]  /*0b30*/  IMAD.MOV.U32 R2, RZ, RZ, -0x1 ;  /* 0xffffffffff027424 */ /* 0x000fd800078e00ff */
[----:B------:R-:W-:Y:S05]  /*0b40*/  @P0 BRA `(.L_x_9) ;  /* 0x00000004008c0947 */ /* 0x000fea0003800000 */
[----:B------:R-:W-:Y:S01]  /*0b50*/  I2FP.F32.U32 R2, UR4 ;  /* 0x0000000400027c45 */ /* 0x000fe20008201000 */
[----:B------:R-:W-:Y:S01]  /*0b60*/  ULDC.64 UR16, c[0x0][0x628] ;  /* 0x00018a0000107ab9 */ /* 0x000fe20000000a00 */
[----:B------:R-:W-:Y:S01]  /*0b70*/  ULDC UR6, c[0x0][0x150] ;  /* 0x0000540000067ab9 */ /* 0x000fe20000000800 */
[----:B------:R-:W-:Y:S01]  /*0b80*/  ISETP.NE.U32.AND P0, PT, RZ, UR16, PT ;  /* 0x00000010ff007c0c */ /* 0x000fe2000bf05070 */
[----:B------:R-:W-:Y:S01]  /*0b90*/  ULDC UR15, c[0x0][0x630] ;  /* 0x00018c00000f7ab9 */ /* 0x000fe20000000800 */
[----:B------:R-:W-:Y:S01]  /*0ba0*/  FMUL R2, R2, UR6 ;  /* 0x0000000602027c20 */ /* 0x000fe20008400000 */
[----:B------:R-:W-:Y:S01]  /*0bb0*/  R2UR UR19, R16 ;  /* 0x00000000101372ca */ /* 0x000fe200000e0000 */
[----:B------:R-:W-:Y:S01]  /*0bc0*/  ULDC UR21, c[0x0][0x154] ;  /* 0x0000550000157ab9 */ /* 0x000fe20000000800 */
[----:B------:R-:W-:Y:S01]  /*0bd0*/  ISETP.NE.AND.EX P0, PT, RZ, UR17, PT, P0 ;  /* 0x00000011ff007c0c */ /* 0x000fe2000bf05300 */
[----:B------:R0:W1:Y:S01]  /*0be0*/  F2I.U32.TRUNC.NTZ R5, R2 ;  /* 0x0000000200057305 */ /* 0x000062000020f000 */
[----:B------:R-:W-:-:S02]  /*0bf0*/  R2UR UR20, R17 ;  /* 0x00000000111472ca */ /* 0x000fc400000e0000 */
[----:B------:R-:W-:Y:S02]  /*0c00*/  R2UR UR6, R16 ;  /* 0x00000000100672ca */ /* 0x000fe400000e0000 */
[----:B------:R-:W-:-:S07]  /*0c10*/  R2UR UR7, R17 ;  /* 0x00000000110772ca */ /* 0x000fce00000e0000 */
[----:B0-----:R-:W-:Y:S08]  /*0c20*/  @!P0 BRA `(.L_x_10) ;  /* 0x0000000000308947 */ /* 0x001ff00003800000 */
[----:B------:R-:W-:Y:S01]  /*0c30*/  R2UR UR6, R16 ;  /* 0x00000000100672ca */ /* 0x000fe200000e0000 */
[----:B------:R-:W-:Y:S01]  /*0c40*/  ULDC UR12, c[0x0][0x634] ;  /* 0x00018d00000c7ab9 */ /* 0x000fe20000000800 */
[----:B------:R-:W-:-:S11]  /*0c50*/  R2UR UR14, R17 ;  /* 0x00000000110e72ca */ /* 0x000fd600000e0000 */
[----:B------:R-:W-:-:S04]  /*0c60*/  UIADD3 UR12, UP1, UR6, UR12, URZ ;  /* 0x0000000c060c7290 */ /* 0x000fc8000ff3e03f */
[----:B------:R-:W-:-:S04]  /*0c70*/  UIADD3.X UR14, URZ, UR14, URZ, UP1, !UPT ;  /* 0x0000000e3f0e7290 */ /* 0x000fc80008ffe43f */
[----:B------:R-:W-:-:S04]  /*0c80*/  UIMAD.WIDE.U32 UR6, UR14, UR16, URZ ;  /* 0x000000100e0672a5 */ /* 0x000fc8000f8e003f */
[----:B------:R-:W-:Y:S02]  /*0c90*/  UIMAD.WIDE.U32 UR10, UP1, UR12, UR17, UR6 ;  /* 0x000000110c0a72a5 */ /* 0x000fe4000f820006 */
[----:B------:R-:W-:Y:S02]  /*0ca0*/  UIMAD.WIDE.U32 UR6, UR12, UR16, URZ ;  /* 0x000000100c0672a5 */ /* 0x000fe4000f8e003f */
[----:B------:R-:W-:Y:S02]  /*0cb0*/  UIADD3.X UR13, URZ, URZ, URZ, UP1, !UPT ;  /* 0x0000003f3f0d7290 */ /* 0x000fe40008ffe43f */
[----:B------:R-:W-:Y:S01]  /*0cc0*/  UIADD3 URZ, UP1, UR7, UR10, URZ ;  /* 0x0000000a073f7290 */ /* 0x000fe2000ff3e03f */
[----:B------:R-:W-:-:S03]  /*0cd0*/  UMOV UR12, UR11 ;  /* 0x0000000b000c7c82 */ /* 0x000fc60008000000 */
[----:B------:R-:W-:-:S12]  /*0ce0*/  UIMAD.WIDE.U32.X UR6, UR14, UR17, UR12, UP1 ;  /* 0x000000110e0672a5 */ /* 0x000fd800088e040c */
.L_x_10:
[----:B------:R-:W-:Y:S01]  /*0cf0*/  USHF.R.U64 UR5, UR6, UR15, UR7 ;  /* 0x0000000f06057299 */ /* 0x000fe20008001207 */
[----:B------:R-:W-:Y:S01]  /*0d00*/  I2FP.F32.U32 R2, UR9 ;  /* 0x0000000900027c45 */ /* 0x000fe20008201000 */
[----:B------:R-:W-:Y:S01]  /*0d10*/  USHF.R.U32.HI UR6, URZ, UR15, UR7 ;  /* 0x0000000f3f067299 */ /* 0x000fe20008011607 */
[----:B-1----:R-:W-:Y:S01]  /*0d20*/  R2UR UR14, R5 ;  /* 0x00000000050e72ca */ /* 0x002fe200000e0000 */
[----:B------:R-:W-:Y:S02]  /*0d30*/  UIADD3 UR17, UP1, URZ, -UR5, URZ ;  /* 0x800000053f117290 */ /* 0x000fe4000ff3e03f */
[----:B------:R-:W-:Y:S01]  /*0d40*/  FMUL R2, R2, UR21 ;  /* 0x0000001502027c20 */ /* 0x000fe20008400000 */
[----:B------:R-:W-:Y:S01]  /*0d50*/  ULDC.64 UR10, c[0x0][0x620] ;  /* 0x00018800000a7ab9 */ /* 0x000fe20000000a00 */
[----:B------:R-:W-:Y:S01]  /*0d60*/  UIADD3.X UR6, URZ, ~UR6, URZ, UP1, !UPT ;  /* 0x800000063f067290 */ /* 0x000fe20008ffe43f */
[----:B------:R-:W-:Y:S01]  /*0d70*/  UMOV UR12, UR19 ;  /* 0x00000013000c7c82 */ /* 0x000fe20008000000 */
[----:B------:R-:W-:-:S02]  /*0d80*/  UMOV UR13, UR20 ;  /* 0x00000014000d7c82 */ /* 0x000fc40008000000 */
[----:B------:R-:W-:Y:S01]  /*0d90*/  UIMAD UR6, UR6, UR10, URZ ;  /* 0x0000000a060672a4 */ /* 0x000fe2000f8e023f */
[----:B------:R-:W0:Y:S01]  /*0da0*/  F2I.U32.TRUNC.NTZ R2, R2 ;  /* 0x0000000200027305 */ /* 0x000e22000020f000 */
[----:B------:R-:W-:Y:S02]  /*0db0*/  UIMAD.WIDE.U32 UR12, UR17, UR10, UR12 ;  /* 0x0000000a110c72a5 */ /* 0x000fe4000f8e000c */
[----:B------:R-:W-:Y:S01]  /*0dc0*/  UIMAD UR17, UR17, UR11, UR6 ;  /* 0x0000000b111172a4 */ /* 0x000fe2000f8e0206 */
[----:B------:R-:W-:Y:S01]  /*0dd0*/  ULDC UR24, c[0x0][0x658] ;  /* 0x0001960000187ab9 */ /* 0x000fe20000000800 */
[----:B------:R-:W-:Y:S02]  /*0de0*/  UMOV UR22, 0xffffffff ;  /* 0xffffffff00167882 */ /* 0x000fe40000000000 */
[----:B------:R-:W-:Y:S01]  /*0df0*/  UIADD3 UR17, UR13, UR17, URZ ;  /* 0x000000110d117290 */ /* 0x000fe2000fffe03f */
[----:B------:R-:W-:Y:S01]  /*0e00*/  ULDC UR19, c[0x0][0x618] ;  /* 0x0001860000137ab9 */ /* 0x000fe20000000800 */
[----:B------:R-:W-:Y:S01]  /*0e10*/  ULDC.64 UR6, c[0x0][0x640] ;  /* 0x0001900000067ab9 */ /* 0x000fe20000000a00 */
[----:B------:R-:W-:Y:S01]  /*0e20*/  USHF.L.U32 UR13, UR22, UR24, URZ ;  /* 0x00000018160d7299 */ /* 0x000fe2000800063f */
[----:B------:R-:W-:Y:S01]  /*0e30*/  ISETP.NE.U32.AND P0, PT, RZ, UR6, PT ;  /* 0x00000006ff007c0c */ /* 0x000fe2000bf05070 */
[----:B------:R-:W-:-:S02]  /*0e40*/  USHF.R.U64 UR22, UR12, UR19, UR17 ;  /* 0x000000130c167299 */ /* 0x000fc40008001211 */
[----:B------:R-:W-:Y:S01]  /*0e50*/  USHF.R.U32.HI UR12, URZ, UR19, UR17 ;  /* 0x000000133f0c7299 */ /* 0x000fe20008011611 */
[----:B0-----:R-:W-:Y:S01]  /*0e60*/  R2UR UR16, R2 ;  /* 0x00000000021072ca */ /* 0x001fe200000e0000 */
[----:B------:R-:W-:Y:S01]  /*0e70*/  ULDC UR21, c[0x0][0x608] ;  /* 0x0001820000157ab9 */ /* 0x000fe20000000800 */
[----:B------:R-:W-:Y:S01]  /*0e80*/  ISETP.NE.AND.EX P0, PT, RZ, UR7, PT, P0 ;  /* 0x00000007ff007c0c */ /* 0x000fe2000bf05300 */
[----:B------:R-:W-:Y:S02]  /*0e90*/  USHF.R.U64 UR26, UR22, UR21, UR12 ;  /* 0x00000015161a7299 */ /* 0x000fe4000800120c */
[----:B------:R-:W-:Y:S01]  /*0ea0*/  USHF.R.U32.HI UR12, URZ, UR21, UR12 ;  /* 0x000000153f0c7299 */ /* 0x000fe2000801160c */
[----:B------:R-:W-:Y:S01]  /*0eb0*/  UMOV UR20, 0x1 ;  /* 0x0000000100147882 */ /* 0x000fe20000000000 */
[----:B------:R-:W-:Y:S02]  /*0ec0*/  UIADD3 UR14, -UR14, URZ, URZ ;  /* 0x0000003f0e0e7290 */ /* 0x000fe4000fffe13f */
[----:B------:R-:W-:-:S02]  /*0ed0*/  USHF.R.U64 UR27, UR26, UR24, UR12 ;  /* 0x000000181a1b7299 */ /* 0x000fc4000800120c */
[----:B------:R-:W-:Y:S01]  /*0ee0*/  USHF.L.U32 UR19, UR20, UR24, URZ ;  /* 0x0000001814137299 */ /* 0x000fe2000800063f */
[----:B------:R-:W-:Y:S01]  /*0ef0*/  ULDC UR15, c[0x0][0x144] ;  /* 0x00005100000f7ab9 */ /* 0x000fe20000000800 */
[----:B------:R-:W-:Y:S01]  /*0f00*/  ULDC UR10, c[0x0][0x600] ;  /* 0x00018000000a7ab9 */ /* 0x000fe20000000800 */
[----:B------:R-:W-:Y:S02]  /*0f10*/  ULOP3.LUT UR20, URZ, UR13, URZ, 0x33, !UPT ;  /* 0x0000000d3f147292 */ /* 0x000fe4000f8e333f */
[----:B------:R-:W-:Y:S02]  /*0f20*/  USHF.R.U32.HI UR13, URZ, UR24, UR12 ;  /* 0x000000183f0d7299 */ /* 0x000fe4000801160c */
[----:B------:R-:W-:Y:S02]  /*0f30*/  UIADD3 UR11, UR10, -0x1, URZ ;  /* 0xffffffff0a0b7890 */ /* 0x000fe4000fffe03f */
[----:B------:R-:W-:Y:S02]  /*0f40*/  UIADD3 UR23, -UR16, URZ, URZ ;  /* 0x0000003f10177290 */ /* 0x000fe4000fffe13f */
[----:B------:R-:W-:Y:S01]  /*0f50*/  UIMAD UR4, UR15, UR14, UR4 ;  /* 0x0000000e0f0472a4 */ /* 0x000fe2000f8e0204 */
[----:B------:R-:W-:Y:S01]  /*0f60*/  ULDC UR28, c[0x0][0x148] ;  /* 0x00005200001c7ab9 */ /* 0x000fe20000000800 */
[----:B------:R-:W-:Y:S01]  /*0f70*/  ULDC UR24, c[0x0][0x648] ;  /* 0x0001920000187ab9 */ /* 0x000fe20000000800 */
[----:B------:R-:W-:Y:S01]  /*0f80*/  ULDC UR25, c[0x0][0x638] ;  /* 0x00018e0000197ab9 */ /* 0x000fe20000000800 */
[----:B------:R-:W-:Y:S01]  /*0f90*/  UMOV UR12, UR27 ;  /* 0x0000001b000c7c82 */ /* 0x000fe20008000000 */
[----:B------:R-:W-:Y:S07]  /*0fa0*/  @!P0 BRA `(.L_x_11) ;  /* 0x0000000000308947 */ /* 0x000fee0003800000 */
[----:B------:R-:W-:Y:S02]  /*0fb0*/  ULDC UR16, c[0x0][0x64c] ;  /* 0x0001930000107ab9 */ /* 0x000fe40000000800 */
        /* <DEDUP_REMOVED lines=8> */
[----:B------:R-:W-:-:S07]  /*1040*/  UIMAD.WIDE.U32.X UR6, UR21, UR7, UR16, UP1 ;  /* 0x00000007150672a5 */ /* 0x000fce00088e0410 */
[----:B------:R-:W-:Y:S01]  /*1050*/  UMOV UR12, UR6 ;  /* 0x00000006000c7c82 */ /* 0x000fe20008000000 */
[----:B------:R-:W-:-:S05]  /*1060*/  UMOV UR13, UR7 ;  /* 0x00000007000d7c82 */ /* 0x000fca0008000000 */
.L_x_11:
[----:B------:R-:W-:Y:S01]  /*1070*/  UISETP.NE.AND UP1, UPT, UR40, URZ, UPT ;  /* 0x0000003f2800728c */ /* 0x000fe2000bf25270 */
[----:B------:R-:W-:Y:S01]  /*1080*/  IMAD.MOV.U32 R5, RZ, RZ, 0x1 ;  /* 0x00000001ff057424 */ /* 0x000fe200078e00ff */
[----:B------:R-:W-:Y:S01]  /*1090*/  USHF.R.U64 UR6, UR12, UR24, UR13 ;  /* 0x000000180c067299 */ /* 0x000fe2000800120d */
[----:B------:R-:W-:Y:S01]  /*10a0*/  IMAD.U32 R19, RZ, RZ, UR5 ;  /* 0x00000005ff137e24 */ /* 0x000fe2000f8e00ff */
[----:B------:R-:W-:Y:S02]  /*10b0*/  ULOP3.LUT UR20, UR26, UR20, URZ, 0xc0, !UPT ;  /* 0x000000141a147292 */ /* 0x000fe4000f8ec03f */
[----:B------:R-:W-:Y:S02]  /*10c0*/  UIADD3 UR7, -UR6, URZ, URZ ;  /* 0x0000003f06077290 */ /* 0x000fe4000fffe13f */
[----:B------:R-:W-:Y:S02]  /*10d0*/  UIMAD UR19, UR19, UR6, UR20 ;  /* 0x00000006131372a4 */ /* 0x000fe4000f8e0214 */
[----:B------:R-:W-:-:S02]  /*10e0*/  ULOP3.LUT UR11, UR22, UR11, URZ, 0xc0, !UPT ;  /* 0x0000000b160b7292 */ /* 0x000fc4000f8ec03f */
[----:B------:R-:W-:Y:S02]  /*10f0*/  @UP1 UIMAD UR4, UR28, UR23, UR9 ;  /* 0x000000171c0412a4 */ /* 0x000fe4000f8e0209 */
[----:B------:R-:W-:-:S03]  /*1100*/  UIMAD UR6, UR7, UR25, UR27 ;  /* 0x00000019070672a4 */ /* 0x000fc6000f8e021b */
[----:B------:R-:W-:Y:S01]  /*1110*/  ULDC UR7, c[0x0][0x610] ;  /* 0x0001840000077ab9 */ /* 0x000fe20000000800 */
[----:B------:R-:W-:Y:S02]  /*1120*/  UIMAD UR6, UR6, UR10, UR11 ;  /* 0x0000000a060672a4 */ /* 0x000fe4000f8e020b */
[----:B------:R-:W-:-:S04]  /*1130*/  UIMAD UR4, UR19, UR7, UR4 ;  /* 0x00000007130472a4 */ /* 0x000fc8000f8e0204 */
[----:B------:R-:W-:Y:S02]  /*1140*/  USEL UR7, UR6, UR4, !UP1 ;  /* 0x0000000406077287 */ /* 0x000fe4000c800000 */
[----:B------:R-:W-:-:S04]  /*1150*/  USEL UR4, UR4, UR6, !UP1 ;  /* 0x0000000604047287 */ /* 0x000fc8000c800000 */
[----:B------:R-:W-:Y:S02]  /*1160*/  IMAD.U32 R2, RZ, RZ, UR7 ;  /* 0x00000007ff027e24 */ /* 0x000fe4000f8e00ff */
[----:B------:R-:W-:-:S07]  /*1170*/  IMAD.U32 R18, RZ, RZ, UR4 ;  /* 0x00000004ff127e24 */ /* 0x000fce000f8e00ff */
.L_x_9:
[----:B------:R-:W-:Y:S02]  /*1180*/  ULDC UR4, c[0x0][0x28c] ;  /* 0x0000a30000047ab9 */ /* 0x000fe40000000800 */
[----:B------:R-:W-:-:S04]  /*1190*/  UIADD3 UR4, UR4, 0x7f, URZ ;  /* 0x0000007f04047890 */ /* 0x000fc8000fffe03f */
[----:B------:R-:W-:-:S04]  /*11a0*/  USHF.R.S32.HI UR5, URZ, 0x1f, UR4 ;  /* 0x0000001f3f057899 */ /* 0x000fc80008011404 */
[----:B------:R-:W-:-:S04]  /*11b0*/  ULEA.HI UR5, UR5, UR4, URZ, 0x7 ;  /* 0x0000000405057291 */ /* 0x000fc8000f8f383f */
[----:B------:R-:W-:Y:S01]  /*11c0*/  USHF.R.S32.HI UR37, URZ, 0x7, UR5 ;  /* 0x000000073f257899 */ /* 0x000fe20008011405 */
[----:B------:R-:W-:Y:S11]  /*11d0*/  @!P1 BRA `(.L_x_12) ;  /* 0x0000009400d49947 */ /* 0x000ff60003800000 */
[----:B------:R-:W-:-:S06]  /*11e0*/  UISETP.GT.U32.AND UP1, UPT, UR18, 0x1, UPT ;  /* 0x000000011200788c */ /* 0x000fcc000bf24070 */
[----:B------:R-:W-:-:S13]  /*11f0*/  PLOP3.LUT P0, PT, PT, PT, UP1, 0x80, 0x0 ;  /* 0x000000000000781c */ /* 0x000fda0003f0f018 */
[----:B------:R-:W-:Y:S05]  /*1200*/  @P0 EXIT ;  /* 0x000000000000094d */ /* 0x000fea0003800000 */
.L_x_13:
[----:B------:R-:W-:-:S08]  /*1210*/  NOP ;  /* 0x0000000000007918 */ /* 0x000fd00000000000 */
[----:B------:R-:W0:Y:S02]  /*1220*/  USETMAXREG.TRY_ALLOC.CTAPOOL UP1, 0xe8 ;  /* 0x000000e8000079c8 */ /* 0x000e240008020600 */
[----:B0-----:R-:W-:-:S13]  /*1230*/  PLOP3.LUT P0, PT, PT, PT, UP1, 0x80, 0x0 ;  /* 0x000000000000781c */ /* 0x001fda0003f0f018 */
[----:B------:R-:W-:Y:S05]  /*1240*/  @!P0 BRA `(.L_x_13) ;  /* 0xfffffffc00f08947 */ /* 0x000fea000383ffff */
[----:B------:R-:W-:-:S13]  /*1250*/  LOP3.LUT P0, RZ, R5, 0xff, RZ, 0xc0, !PT ;  /* 0x000000ff05ff7812 */ /* 0x000fda000780c0ff */
[----:B------:R-:W-:Y:S05]  /*1260*/  @!P0 EXIT ;  /* 0x000000000000894d */ /* 0x000fea0003800000 */
[----:B------:R-:W0:Y:S01]  /*1270*/  S2UR UR5, SR_CgaCtaId ;  /* 0x00000000000579c3 */ /* 0x000e220000008800 */
[----:B------:R-:W-:Y:S01]  /*1280*/  VIADD R6, R0, 0xffffffff ;  /* 0xffffffff00067836 */ /* 0x000fe20000000000 */
[----:B------:R-:W-:Y:S01]  /*1290*/  SHF.R.S32.HI R4, RZ, 0x1f, R3 ;  /* 0x0000001fff047819 */ /* 0x000fe20000011403 */
[----:B------:R-:W-:Y:S01]  /*12a0*/  UMOV UR43, 0x400 ;  /* 0x00000400002b7882 */ /* 0x000fe20000000000 */
[----:B------:R-:W-:Y:S02]  /*12b0*/  USHF.R.U32.HI UR4, URZ, 0x1, UR37 ;  /* 0x000000013f047899 */ /* 0x000fe40008011625 */
[----:B------:R-:W-:Y:S01]  /*12c0*/  R2UR UR45, R6 ;  /* 0x00000000062d72ca */ /* 0x000fe200000e0000 */
[----:B------:R-:W-:Y:S01]  /*12d0*/  ULOP3.LUT UR44, UR37, 0x1, URZ, 0xc0, !UPT ;  /* 0x00000001252c7892 */ /* 0x000fe2000f8ec03f */
[CC--:B------:R-:W-:Y:S01]  /*12e0*/  LEA.HI R0, R4.reuse, R3.reuse, RZ, 0x2 ;  /* 0x0000000304007211 */ /* 0x0c0fe200078f10ff */
[----:B------:R-:W-:Y:S01]  /*12f0*/  UISETP.LT.AND UP1, UPT, UR37, 0x1, UPT ;  /* 0x000000012500788c */ /* 0x000fe2000bf21270 */
[----:B------:R-:W-:Y:S01]  /*1300*/  LEA.HI R4, R4, R3, RZ, 0x5 ;  /* 0x0000000304047211 */ /* 0x000fe200078f28ff */
[----:B------:R-:W-:Y:S01]  /*1310*/  ULOP3.LUT UR4, UR4, 0x1, URZ, 0xc0, !UPT ;  /* 0x0000000104047892 */ /* 0x000fe2000f8ec03f */
[--C-:B------:R-:W-:Y:S01]  /*1320*/  SHF.R.S32.HI R152, RZ, 0x2, R0.reuse ;  /* 0x00000002ff987819 */ /* 0x100fe20000011400 */
[----:B------:R-:W-:Y:S01]  /*1330*/  ULDC UR6, c[0x0][0x284] ;  /* 0x0000a10000067ab9 */ /* 0x000fe20000000800 */
[----:B------:R-:W-:Y:S01]  /*1340*/  SHF.R.S32.HI R5, RZ, 0x1f, R0 ;  /* 0x0000001fff057819 */ /* 0x000fe20000011400 */
[----:B------:R-:W-:Y:S01]  /*1350*/  USEL UR44, UR44, URZ, !UP0 ;  /* 0x0000003f2c2c7287 */ /* 0x000fe2000c000000 */
[----:B------:R-:W-:Y:S01]  /*1360*/  LOP3.LUT R154, R0, 0xfffffffc, RZ, 0xc0, !PT ;  /* 0xfffffffc009a7812 */ /* 0x000fe200078ec0ff */
[----:B------:R-:W-:Y:S01]  /*1370*/  USEL UR47, UR37, 0x1, UP1 ;  /* 0x00000001252f7887 */ /* 0x000fe20008800000 */
[----:B------:R-:W-:Y:S01]  /*1380*/  LEA.HI R5, R5, R152, RZ, 0x3 ;  /* 0x0000009805057211 */ /* 0x000fe200078f18ff */
[----:B------:R-:W-:Y:S01]  /*1390*/  USHF.L.U32 UR45, UR45, 0x3, URZ ;  /* 0x000000032d2d7899 */ /* 0x000fe2000800063f */
[----:B------:R-:W-:Y:S01]  /*13a0*/  ISETP.NE.AND P0, PT, R6, RZ, PT ;  /* 0x000000ff0600720c */ /* 0x000fe20003f05270 */
[----:B------:R-:W-:Y:S01]  /*13b0*/  UISETP.EQ.U32.AND UP0, UPT, UR4, 0x1, !UP0 ;  /* 0x000000010400788c */ /* 0x000fe2000c702070 */
[----:B------:R-:W-:Y:S01]  /*13c0*/  LOP3.LUT R5, R5, 0xfffffff8, RZ, 0xc0, !PT ;  /* 0xfffffff805057812 */ /* 0x000fe200078ec0ff */
[----:B------:R-:W-:Y:S01]  /*13d0*/  IMAD.IADD R154, R3, 0x1, -R154 ;  /* 0x00000001039a7824 */ /* 0x000fe200078e0a9a */
[----:B0-----:R-:W-:Y:S01]  /*13e0*/  ULEA UR43, UR5, UR43, 0x18 ;  /* 0x0000002b052b7291 */ /* 0x001fe2000f8ec03f */
[----:B------:R-:W-:Y:S01]  /*13f0*/  IMAD.U32 R156, RZ, RZ, UR45 ;  /* 0x0000002dff9c7e24 */ /* 0x000fe2000f8e00ff */
[----:B------:R-:W-:Y:S01]  /*1400*/  SEL R166, RZ, 0x1, P0 ;  /* 0x00000001ffa67807 */ /* 0x000fe20000000000 */
[----:B------:R-:W-:Y:S01]  /*1410*/  IMAD.IADD R152, R152, 0x1, -R5 ;  /* 0x0000000198987824 */ /* 0x000fe200078e0a05 */
[----:B------:R-:W-:Y:S01]  /*1420*/  UIADD3 UR46, UR43, 0x30, URZ ;  /* 0x000000302b2e7890 */ /* 0x000fe2000fffe03f */
[----:B------:R-:W-:Y:S01]  /*1430*/  SHF.R.S32.HI R5, RZ, 0x5, R4 ;  /* 0x00000005ff057819 */ /* 0x000fe20000011404 */
[----:B------:R-:W-:Y:S01]  /*1440*/  ULOP3.LUT UR36, UR42, 0x1, URZ, 0xfc, !UPT ;  /* 0x000000012a247892 */ /* 0x000fe2000f8efc3f */
[C---:B------:R-:W-:Y:S01]  /*1450*/  LOP3.LUT R158, R156.reuse, 0x8, RZ, 0xc0, !PT ;  /* 0x000000089c9e7812 */ /* 0x040fe200078ec0ff */
[----:B------:R-:W-:Y:S01]  /*1460*/  UIADD3 UR47, -UR47, UR37, URZ ;  /* 0x000000252f2f7290 */ /* 0x000fe2000fffe13f */
[--C-:B------:R-:W-:Y:S01]  /*1470*/  SHF.R.S32.HI R153, RZ, 0x1f, R152.reuse ;  /* 0x0000001fff997819 */ /* 0x100fe20000011498 */
[C-C-:B------:R-:W-:Y:S01]  /*1480*/  IMAD R159, R5.reuse, -0x10, -R152.reuse ;  /* 0xfffffff0059f7824 */ /* 0x140fe200078e0a98 */
[----:B------:R-:W-:Y:S01]  /*1490*/  LOP3.LUT R156, R156, 0x8, RZ, 0xc, !PT ;  /* 0x000000089c9c7812 */ /* 0x000fe200078e0cff */
[----:B------:R-:W-:Y:S01]  /*14a0*/  IMAD.U32 R155, RZ, RZ, UR46 ;  /* 0x0000002eff9b7e24 */ /* 0x000fe2000f8e00ff */
[----:B------:R-:W-:Y:S01]  /*14b0*/  LOP3.LUT R158, R158, 0x18, RZ, 0x3c, !PT ;  /* 0x000000189e9e7812 */ /* 0x000fe200078e3cff */
[----:B------:R-:W-:Y:S01]  /*14c0*/  IMAD.WIDE R152, R5, 0x10, R152 ;  /* 0x0000001005987825 */ /* 0x000fe200078e0298 */
[----:B------:R-:W-:-:S03]  /*14d0*/  USEL UR48, URZ, 0x1, !UP0 ;  /* 0x000000013f307887 */ /* 0x000fc6000c000000 */
[----:B------:R-:W-:Y:S02]  /*14e0*/  VIADD R157, R155, UR45 ;  /* 0x0000002d9b9d7c36 */ /* 0x000fe40008000000 */
[----:B------:R-:W-:-:S07]  /*14f0*/  VIADD R159, R159, UR6 ;  /* 0x000000069f9f7c36 */ /* 0x000fce0008000000 */
.L_x_289:
[----:B------:R-:W-:Y:S01]  /*1500*/  SHF.L.U32 R0, R166, 0x1f, RZ ;  /* 0x0000001fa6007819 */ /* 0x000fe200000006ff */
[----:B------:R-:W-:Y:S02]  /*1510*/  ULDC UR4, c[0x0][0x28c] ;  /* 0x0000a30000047ab9 */ /* 0x000fe40000000800 */
[----:B------:R-:W-:Y:S01]  /*1520*/  ISETP.LT.AND P1, PT, RZ, UR4, PT ;  /* 0x00000004ff007c0c */ /* 0x000fe2000bf21270 */
[----:B------:R-:W0:Y:S02]  /*1530*/  SYNCS.PHASECHK.TRANS64.TRYWAIT P0, [R155+UR45], R0 ;  /* 0x000000009b0075a7 */ /* 0x000e24000800016d */
[----:B0-234-:R-:W-:Y:S10]  /*1540*/  @!P0 BRA `(.L_x_14) ;  /* 0x000000a000d48947 */ /* 0x01dff40003800000 */
.L_x_309:
[----:B------:R-:W-:Y:S05]  /*1550*/  @P1 BRA `(.L_x_15) ;  /* 0x0000000000401947 */ /* 0x000fea0003800000 */
[----:B0-----:R-:W-:Y:S01]  /*1560*/  MOV R0, 0x0 ;  /* 0x0000000000007802 */ /* 0x001fe20000000f00 */
[----:B------:R-:W-:Y:S01]  /*1570*/  ULDC.64 UR4, c[0x4][0x68] ;  /* 0x01001a0000047ab9 */ /* 0x000fe20000000a00 */
[----:B------:R-:W-:Y:S01]  /*1580*/  ULDC.64 UR6, c[0x4][0x8] ;  /* 0x0100020000067ab9 */ /* 0x000fe20000000a00 */
[----:B------:R-:W-:Y:S01]  /*1590*/  IMAD.U32 R4, RZ, RZ, UR4 ;  /* 0x00000004ff047e24 */ /* 0x000fe2000f8e00ff */
[----:B------:R0:W1:Y:S01]  /*15a0*/  LDC.64 R14, c[0x4][R0] ;  /* 0x01000000000e7b82 */ /* 0x0000620000000a00 */
[----:B------:R-:W-:Y:S01]  /*15b0*/  IMAD.U32 R5, RZ, RZ, UR5 ;  /* 0x00000005ff057e24 */ /* 0x000fe2000f8e00ff */
[----:B------:R-:W-:Y:S01]  /*15c0*/  ULDC.64 UR4, c[0x4][0x70] ;  /* 0x01001c0000047ab9 */ /* 0x000fe20000000a00 */
[----:B------:R-:W-:Y:S02]  /*15d0*/  IMAD.U32 R10, RZ, RZ, UR6 ;  /* 0x00000006ff0a7e24 */ /* 0x000fe4000f8e00ff */
[----:B------:R-:W-:Y:S02]  /*15e0*/  IMAD.U32 R6, RZ, RZ, UR4 ;  /* 0x00000004ff067e24 */ /* 0x000fe4000f8e00ff */
[----:B------:R-:W-:-:S02]  /*15f0*/  IMAD.U32 R7, RZ, RZ, UR5 ;  /* 0x00000005ff077e24 */ /* 0x000fc4000f8e00ff */
[----:B------:R-:W-:Y:S02]  /*1600*/  IMAD.U32 R11, RZ, RZ, UR7 ;  /* 0x00000007ff0b7e24 */ /* 0x000fe4000f8e00ff */
[----:B------:R-:W-:Y:S02]  /*1610*/  IMAD.MOV.U32 R8, RZ, RZ, 0x1e1 ;  /* 0x000001e1ff087424 */ /* 0x000fe400078e00ff */
[----:B------:R-:W-:Y:S02]  /*1620*/  IMAD.MOV.U32 R12, RZ, RZ, 0x1 ;  /* 0x00000001ff0c7424 */ /* 0x000fe400078e00ff */
[----:B0-----:R-:W-:-:S07]  /*1630*/  IMAD.MOV.U32 R13, RZ, RZ, RZ ;  /* 0x000000ffff0d7224 */ /* 0x001fce00078e00ff */
[----:B------:R-:W-:-:S07]  /*1640*/  LEPC R20, `(.L_x_15) ;  /* 0x000000001014794e */ /* 0x000fce0000000000 */
[----:B-1---5:R-:W-:Y:S05]  /*1650*/  CALL.ABS.NOINC R14 ;  /* 0x000000000e007343 */ /* 0x022fea0003c00000 */
.L_x_15:
[----:B0-----:R-:W-:-:S05]  /*1660*/  IMAD.U32 R0, RZ, RZ, UR36 ;  /* 0x00000024ff007e24 */ /* 0x001fca000f8e00ff */
[----:B------:R-:W-:-:S13]  /*1670*/  ISETP.NE.AND P0, PT, R0, 0x3, PT ;  /* 0x000000030000780c */ /* 0x000fda0003f05270 */
[----:B------:R-:W-:Y:S05]  /*1680*/  @!P0 BRA `(.L_x_16) ;  /* 0x0000000000048947 */ /* 0x000fea0003800000 */
[----:B------:R-:W-:Y:S01]  /*1690*/  BPT.TRAP 0x1 ;  /* 0x000000040000795c */ /* 0x000fe20000300000 */
.L_x_16:
[----:B------:R-:W-:Y:S02]  /*16a0*/  IMAD.U32 R3, RZ, RZ, UR44 ;  /* 0x0000002cff037e24 */ /* 0x000fe4000f8e00ff */
[----:B------:R-:W-:-:S03]  /*16b0*/  IMAD.U32 R0, RZ, RZ, UR48 ;  /* 0x00000030ff007e24 */ /* 0x000fc6000f8e00ff */
[----:B------:R-:W-:Y:S02]  /*16c0*/  LEA R3, R3, UR43, 0x3 ;  /* 0x0000002b03037c11 */ /* 0x000fe4000f8e18ff */
[----:B------:R-:W-:-:S04]  /*16d0*/  SHF.L.U32 R0, R0, 0x1f, RZ ;  /* 0x0000001f00007819 */ /* 0x000fc800000006ff */
[----:B------:R0:W1:Y:S01]  /*16e0*/  SYNCS.PHASECHK.TRANS64.TRYWAIT P1, [R3+URZ], R0 ;  /* 0x00000000030075a7 */ /* 0x000062000802017f */
[----:B------:R-:W-:Y:S05]  /*16f0*/  @!P0 BRA `(.L_x_17) ;  /* 0x0000000000048947 */ /* 0x000fea0003800000 */
[----:B------:R-:W-:Y:S01]  /*1700*/  BPT.TRAP 0x1 ;  /* 0x000000040000795c */ /* 0x000fe20000300000 */
.L_x_17:
[----:B------:R-:W-:-:S05]  /*1710*/  IMAD.U32 R4, RZ, RZ, UR47 ;  /* 0x0000002fff047e24 */ /* 0x000fca000f8e00ff */
[----:B------:R-:W-:Y:S01]  /*1720*/  ISETP.GE.AND P2, PT, R4, 0x1, PT ;  /* 0x000000010400780c */ /* 0x000fe20003f46270 */
[----:B-1----:R-:W-:-:S12]  /*1730*/  @P1 BRA `(.L_x_18) ;  /* 0x0000000000081947 */ /* 0x002fd80003800000 */
[----:B------:R-:W1:Y:S02]  /*1740*/  SYNCS.PHASECHK.TRANS64.TRYWAIT P1, [R3+URZ], R0 ;  /* 0x00000000030075a7 */ /* 0x000e64000802017f */
[----:B-1----:R-:W-:Y:S05]  /*1750*/  @!P1 BRA `(.L_x_19) ;  /* 0x000000a000649947 */ /* 0x002fea0003800000 */
.L_x_18:
[----:B------:R-:W-:Y:S05]  /*1760*/  WARPSYNC.ALL ;  /* 0x0000000000007948 */ /* 0x000fea0003800000 */
[----:B------:R-:W-:Y:S01]  /*1770*/  UIADD3 UR4, UR43, 0x100, URZ ;  /* 0x000001002b047890 */ /* 0x000fe2000fffe03f */
[----:B------:R-:W-:Y:S01]  /*1780*/  WARPGROUP.ARRIVE ;  /* 0x00000000000079c5 */ /* 0x000fe20000000000 */
[----:B------:R-:W-:Y:S02]  /*1790*/  UIADD3 UR5, UR43, 0x8100, URZ ;  /* 0x000081002b057890 */ /* 0x000fe4000fffe03f */
[----:B------:R-:W-:Y:S02]  /*17a0*/  USHF.R.U32.HI UR4, URZ, 0x4, UR4 ;  /* 0x000000043f047899 */ /* 0x000fe40008011604 */
[----:B------:R-:W-:-:S02]  /*17b0*/  USHF.R.U32.HI UR5, URZ, 0x4, UR5 ;  /* 0x000000043f057899 */ /* 0x000fc40008011605 */
[----:B------:R-:W-:Y:S02]  /*17c0*/  ULOP3.LUT UR4, UR4, 0x3fff, URZ, 0xc0, !UPT ;  /* 0x00003fff04047892 */ /* 0x000fe4000f8ec03f */
[----:B------:R-:W-:Y:S02]  /*17d0*/  ULOP3.LUT UR5, UR5, 0x3fff, URZ, 0xc0, !UPT ;  /* 0x00003fff05057892 */ /* 0x000fe4000f8ec03f */
[----:B------:R-:W-:Y:S02]  /*17e0*/  ULOP3.LUT UR4, UR4, 0x10000, URZ, 0xfc, !UPT ;  /* 0x0001000004047892 */ /* 0x000fe4000f8efc3f */
[----:B------:R-:W-:Y:S02]  /*17f0*/  ULOP3.LUT UR5, UR5, 0x10000, URZ, 0xfc, !UPT ;  /* 0x0001000005057892 */ /* 0x000fe4000f8efc3f */
[----:B------:R-:W-:Y:S02]  /*1800*/  ULEA UR7, UR44, UR4, 0xa ;  /* 0x000000042c077291 */ /* 0x000fe4000f8e503f */
[----:B------:R-:W-:Y:S01]  /*1810*/  ULEA UR6, UR44, UR5, 0xc ;  /* 0x000000052c067291 */ /* 0x000fe2000f8e603f */
[----:B------:R-:W-:Y:S01]  /*1820*/  UMOV UR9, 0x40000040 ;  /* 0x4000004000097882 */ /* 0x000fe20000000000 */
[----:B------:R-:W-:-:S03]  /*1830*/  UMOV UR11, 0x40000040 ;  /* 0x40000040000b7882 */ /* 0x000fc60000000000 */
[----:B------:R-:W-:Y:S02]  /*1840*/  UMOV UR8, UR7 ;  /* 0x0000000700087c82 */ /* 0x000fe40008000000 */
[----:B------:R-:W-:Y:S02]  /*1850*/  UMOV UR10, UR6 ;  /* 0x00000006000a7c82 */ /* 0x000fe40008000000 */
[----:B------:R-:W-:Y:S01]  /*1860*/  HGMMA.64x256x16.F32.BF16 R24, gdesc[UR8], RZ, !UPT, gsb0 ;  /* 0x03e00000081879f0 */ /* 0x000fe2000c0018ff */
[----:B------:R-:W-:Y:S02]  /*1870*/  UIADD3 UR8, UR7, 0x2, URZ ;  /* 0x0000000207087890 */ /* 0x000fe4000fffe03f */
[----:B------:R-:W-:Y:S01]  /*1880*/  UIADD3 UR10, UR6, 0x2, URZ ;  /* 0x00000002060a7890 */ /* 0x000fe2000fffe03f */
[----:B------:R-:W-:Y:S01]  /*1890*/  UMOV UR9, 0x40000040 ;  /* 0x4000004000097882 */ /* 0x000fe20000000000 */
[----:B------:R-:W-:Y:S01]  /*18a0*/  UMOV UR11, 0x40000040 ;  /* 0x40000040000b7882 */ /* 0x000fe20000000000 */
[----:B------:R-:W-:-:S02]  /*18b0*/  WARPGROUP.DEPBAR.LE gsb0, 0x0 ;  /* 0x00008000000079c5 */ /* 0x000fc40000010000 */
[----:B------:R-:W-:-:S15]  /*18c0*/  WARPGROUP.ARRIVE ;  /* 0x00000000000079c5 */ /* 0x000fde0000000000 */
[----:B------:R-:W-:-:S05]  /*18d0*/  NOP ;  /* 0x0000000000007918 */ /* 0x000fca0000000000 */
[----:B------:R-:W-:Y:S01]  /*18e0*/  HGMMA.64x256x16.F32.BF16 R24, gdesc[UR8], R24, gsb0 ;  /* 0x03e00000081879f0 */ /* 0x000fe20008001818 */
[----:B------:R-:W-:Y:S02]  /*18f0*/  UIADD3 UR8, UR7, 0x4, URZ ;  /* 0x0000000407087890 */ /* 0x000fe4000fffe03f */
[----:B------:R-:W-:Y:S01]  /*1900*/  UIADD3 UR10, UR6, 0x4, URZ ;  /* 0x00000004060a7890 */ /* 0x000fe2000fffe03f */
[----:B------:R-:W-:Y:S01]  /*1910*/  UMOV UR9, 0x40000040 ;  /* 0x4000004000097882 */ /* 0x000fe20000000000 */
[----:B------:R-:W-:Y:S01]  /*1920*/  UMOV UR11, 0x40000040 ;  /* 0x40000040000b7882 */ /* 0x000fe20000000000 */
[----:B------:R-:W-:Y:S02]  /*1930*/  WARPGROUP.DEPBAR.LE gsb0, 0x0 ;  /* 0x00008000000079c5 */ /* 0x000fe40000010000 */
        /* <DEDUP_REMOVED lines=42> */
[----:B------:R-:W-:Y:S03]  /*1be0*/  HGMMA.64x256x16.F32.BF16 R24, gdesc[UR8], R24, gsb0 ;  /* 0x03e00000081879f0 */ /* 0x000fe60008001818 */
[----:B------:R-:W-:Y:S02]  /*1bf0*/  WARPGROUP.DEPBAR.LE gsb0, 0x0 ;  /* 0x00008000000079c5 */ /* 0x000fe40000010000 */
[----:B------:R-:W-:Y:S05]  /*1c00*/  @!P2 BRA `(.L_x_20) ;  /* 0x0000000400a0a947 */ /* 0x000fea0003800000 */
[----:B------:R-:W-:Y:S01]  /*1c10*/  UIADD3 UR6, UR44, 0x1, URZ ;  /* 0x000000012c067890 */ /* 0x000fe2000fffe03f */
[----:B01----:R-:W-:-:S03]  /*1c20*/  IMAD.U32 R0, RZ, RZ, UR47 ;  /* 0x0000002fff007e24 */ /* 0x003fc6000f8e00ff */
[----:B------:R-:W-:-:S04]  /*1c30*/  UISETP.NE.AND UP0, UPT, UR6, 0x2, UPT ;  /* 0x000000020600788c */ /* 0x000fc8000bf05270 */
[----:B------:R-:W-:Y:S02]  /*1c40*/  USEL UR7, URZ, 0x1, UP0 ;  /* 0x000000013f077887 */ /* 0x000fe40008000000 */
[----:B------:R-:W-:Y:S02]  /*1c50*/  USEL UR6, UR6, URZ, UP0 ;  /* 0x0000003f06067287 */ /* 0x000fe40008000000 */
[----:B------:R-:W-:-:S06]  /*1c60*/  ULOP3.LUT UR7, UR48, UR7, URZ, 0x3c, !UPT ;  /* 0x0000000730077292 */ /* 0x000fcc000f8e3c3f */
[----:B------:R-:W-:Y:S01]  /*1c70*/  IMAD.U32 R5, RZ, RZ, UR7 ;  /* 0x00000007ff057e24 */ /* 0x000fe2000f8e00ff */
[----:B------:R-:W-:-:S06]  /*1c80*/  UMOV UR7, UR44 ;  /* 0x0000002c00077c82 */ /* 0x000fcc0008000000 */
.L_x_27:
[----:B01----:R-:W-:Y:S05]  /*1c90*/  @!P0 BRA `(.L_x_21) ;  /* 0x0000000000048947 */ /* 0x003fea0003800000 */
[----:B------:R-:W-:Y:S01]  /*1ca0*/  BPT.TRAP 0x1 ;  /* 0x000000040000795c */ /* 0x000fe20000300000 */
.L_x_21:
[----:B------:R-:W-:Y:S01]  /*1cb0*/  ULEA UR8, UR6, UR43, 0x3 ;  /* 0x0000002b06087291 */ /* 0x000fe2000f8e183f */
[----:B------:R-:W-:-:S08]  /*1cc0*/  SHF.L.U32 R3, R5, 0x1f, RZ ;  /* 0x0000001f05037819 */ /* 0x000fd000000006ff */
[----:B------:R0:W1:Y:S01]  /*1cd0*/  SYNCS.PHASECHK.TRANS64.TRYWAIT P1, [UR8], R3 ;  /* 0x00000003ff0075a7 */ /* 0x0000620008020148 */
[----:B------:R-:W-:Y:S05]  /*1ce0*/  @!P0 BRA `(.L_x_22) ;  /* 0x0000000000048947 */ /* 0x000fea0003800000 */
[----:B------:R-:W-:Y:S01]  /*1cf0*/  BPT.TRAP 0x1 ;  /* 0x000000040000795c */ /* 0x000fe20000300000 */
.L_x_22:
[----:B-1----:R-:W-:Y:S05]  /*1d00*/  @P1 BRA `(.L_x_23) ;  /* 0x0000000000081947 */ /* 0x002fea0003800000 */
[----:B------:R-:W1:Y:S02]  /*1d10*/  SYNCS.PHASECHK.TRANS64.TRYWAIT P1, [UR8], R3 ;  /* 0x00000003ff0075a7 */ /* 0x000e640008020148 */
[----:B-1----:R-:W-:Y:S05]  /*1d20*/  @!P1 BRA `(.L_x_24) ;  /* 0x0000009c00049947 */ /* 0x002fea0003800000 */
.L_x_23:
[----:B------:R-:W-:Y:S01]  /*1d30*/  ULEA UR13, UR6, UR4, 0xa ;  /* 0x00000004060d7291 */ /* 0x000fe2000f8e503f */
[----:B------:R-:W-:Y:S01]  /*1d40*/  WARPGROUP.ARRIVE ;  /* 0x00000000000079c5 */ /* 0x000fe20000000000 */
[----:B------:R-:W-:Y:S01]  /*1d50*/  ULEA UR12, UR6, UR5, 0xc ;  /* 0x00000005060c7291 */ /* 0x000fe2000f8e603f */
[----:B------:R-:W-:Y:S01]  /*1d60*/  UMOV UR9, 0x40000040 ;  /* 0x4000004000097882 */ /* 0x000fe20000000000 */
[----:B------:R-:W-:-:S03]  /*1d70*/  UMOV UR11, 0x40000040 ;  /* 0x40000040000b7882 */ /* 0x000fc60000000000 */
[----:B------:R-:W-:Y:S02]  /*1d80*/  UMOV UR8, UR13 ;  /* 0x0000000d00087c82 */ /* 0x000fe40008000000 */
[----:B------:R-:W-:Y:S02]  /*1d90*/  UMOV UR10, UR12 ;  /* 0x0000000c000a7c82 */ /* 0x000fe40008000000 */
[----:B------:R-:W-:Y:S01]  /*1da0*/  HGMMA.64x256x16.F32.BF16 R24, gdesc[UR8], R24, gsb0 ;  /* 0x03e00000081879f0 */ /* 0x000fe20008001818 */
        /* <DEDUP_REMOVED lines=58> */
[----:B------:R-:W-:Y:S01]  /*2150*/  BPT.TRAP 0x1 ;  /* 0x000000040000795c */ /* 0x000fe20000300000 */
.L_x_25:
[----:B------:R-:W-:Y:S02]  /*2160*/  UISETP.GT.U32.AND UP0, UPT, UR42, 0x1, UPT ;  /* 0x000000012a00788c */ /* 0x000fe4000bf04070 */
[----:B------:R-:W-:-:S04]  /*2170*/  ULEA UR8, UR7, UR43, 0x3 ;  /* 0x0000002b07087291 */ /* 0x000fc8000f8e183f */
[----:B------:R-:W-:Y:S01]  /*2180*/  UIADD3 UR8, UR8, 0x10, URZ ;  /* 0x0000001008087890 */ /* 0x000fe2000fffe03f */
[----:B------:R-:W-:-:S03]  /*2190*/  PLOP3.LUT P1, PT, PT, PT, UP0, 0x80, 0x0 ;  /* 0x000000000000781c */ /* 0x000fc60003f2f008 */
[----:B------:R-:W-:-:S09]  /*21a0*/  UPRMT UR8, URZ, 0x654, UR8 ;  /* 0x000006543f087896 */ /* 0x000fd20008000008 */
[----:B------:R-:W-:Y:S01]  /*21b0*/  SYNCS.ARRIVE.TRANS64.RED.A1T0 RZ, [UR8], RZ ;  /* 0x000000ffffff79a7 */ /* 0x000fe20008100408 */
[----:B------:R-:W-:Y:S05]  /*21c0*/  @P1 BRA `(.L_x_26) ;  /* 0x0000000000041947 */ /* 0x000fea0003800000 */
[----:B------:R-:W-:Y:S01]  /*21d0*/  BPT.TRAP 0x1 ;  /* 0x000000040000795c */ /* 0x000fe20000300000 */
.L_x_26:
[----:B------:R-:W-:Y:S01]  /*21e0*/  UIADD3 UR6, UR6, 0x1, URZ ;  /* 0x0000000106067890 */ /* 0x000fe2000fffe03f */
[C---:B------:R-:W-:Y:S01]  /*21f0*/  ISETP.GT.AND P1, PT, R0.reuse, 0x1, PT ;  /* 0x000000010000780c */ /* 0x040fe20003f24270 */
[----:B------:R-:W-:Y:S01]  /*2200*/  UIADD3 UR7, UR7, 0x1, URZ ;  /* 0x0000000107077890 */ /* 0x000fe2000fffe03f */
[----:B------:R-:W-:Y:S01]  /*2210*/  VIADD R0, R0, 0xffffffff ;  /* 0xffffffff00007836 */ /* 0x000fe20000000000 */
[----:B------:R-:W-:Y:S02]  /*2220*/  UISETP.NE.AND UP0, UPT, UR6, 0x2, UPT ;  /* 0x000000020600788c */ /* 0x000fe4000bf05270 */
[----:B------:R-:W-:Y:S02]  /*2230*/  UISETP.NE.AND UP1, UPT, UR7, 0x2, UPT ;  /* 0x000000020700788c */ /* 0x000fe4000bf25270 */
[----:B------:R-:W-:Y:S02]  /*2240*/  USEL UR8, URZ, 0x1, UP0 ;  /* 0x000000013f087887 */ /* 0x000fe40008000000 */
[----:B------:R-:W-:-:S02]  /*2250*/  USEL UR6, UR6, URZ, UP0 ;  /* 0x0000003f06067287 */ /* 0x000fc40008000000 */
[----:B------:R-:W-:Y:S02]  /*2260*/  USEL UR7, UR7, URZ, UP1 ;  /* 0x0000003f07077287 */ /* 0x000fe40008800000 */
[----:B------:R-:W-:Y:S01]  /*2270*/  LOP3.LUT R5, R5, UR8, RZ, 0x3c, !PT ;  /* 0x0000000805057c12 */ /* 0x000fe2000f8e3cff */
[----:B------:R-:W-:Y:S09]  /*2280*/  @P1 BRA `(.L_x_27) ;  /* 0xfffffff800801947 */ /* 0x000ff2000383ffff */
.L_x_20:
[----:B------:R-:W-:Y:S01]  /*2290*/  ULDC UR6, c[0x0][0x28c] ;  /* 0x0000a30000067ab9 */ /* 0x000fe20000000800 */
[----:B------:R2:W-:Y:S01]  /*22a0*/  SYNCS.ARRIVE.TRANS64.A1T0 RZ, [R156+UR46], RZ ;  /* 0x000000ff9cff79a7 */ /* 0x0005e2000810002e */
[----:B------:R-:W-:-:S06]  /*22b0*/  UISETP.GE.AND UP0, UPT, UR6, 0x1, UPT ;  /* 0x000000010600788c */ /* 0x000fcc000bf06270 */
[----:B------:R-:W-:-:S13]  /*22c0*/  PLOP3.LUT P1, PT, PT, PT, UP0, 0x80, 0x0 ;  /* 0x000000000000781c */ /* 0x000fda0003f2f008 */
[----:B--2---:R-:W-:Y:S05]  /*22d0*/  @!P1 BRA `(.L_x_28) ;  /* 0x0000000000309947 */ /* 0x004fea0003800000 */
[----:B------:R-:W-:Y:S05]  /*22e0*/  @!P0 BRA `(.L_x_29) ;  /* 0x0000000000048947 */ /* 0x000fea0003800000 */
[----:B------:R-:W-:Y:S01]  /*22f0*/  BPT.TRAP 0x1 ;  /* 0x000000040000795c */ /* 0x000fe20000300000 */
.L_x_29:
[----:B------:R-:W-:Y:S02]  /*2300*/  UIADD3 UR4, UR47, UR44, URZ ;  /* 0x0000002c2f047290 */ /* 0x000fe4000fffe03f */
[----:B------:R-:W-:Y:S02]  /*2310*/  UISETP.GT.U32.AND UP0, UPT, UR42, 0x1, UPT ;  /* 0x000000012a00788c */ /* 0x000fe4000bf04070 */
[----:B------:R-:W-:-:S04]  /*2320*/  USHF.L.U32 UR4, UR4, 0x3, URZ ;  /* 0x0000000304047899 */ /* 0x000fc8000800063f */
[----:B------:R-:W-:Y:S01]  /*2330*/  ULOP3.LUT UR4, UR4, 0x8, URZ, 0xc0, !UPT ;  /* 0x0000000804047892 */ /* 0x000fe2000f8ec03f */
[----:B------:R-:W-:-:S03]  /*2340*/  PLOP3.LUT P0, PT, PT, PT, UP0, 0x80, 0x0 ;  /* 0x000000000000781c */ /* 0x000fc60003f0f008 */
[----:B------:R-:W-:-:S04]  /*2350*/  UIADD3 UR4, UR43, 0x10, UR4 ;  /* 0x000000102b047890 */ /* 0x000fc8000fffe004 */
[----:B------:R-:W-:-:S09]  /*2360*/  UPRMT UR4, URZ, 0x654, UR4 ;  /* 0x000006543f047896 */ /* 0x000fd20008000004 */
[----:B------:R-:W-:Y:S01]  /*2370*/  SYNCS.ARRIVE.TRANS64.RED.A1T0 RZ, [UR4], RZ ;  /* 0x000000ffffff79a7 */ /* 0x000fe20008100404 */
[----:B------:R-:W-:Y:S05]  /*2380*/  @P0 BRA `(.L_x_28) ;  /* 0x0000000000040947 */ /* 0x000fea0003800000 */
[----:B------:R-:W-:Y:S01]  /*2390*/  BPT.TRAP 0x1 ;  /* 0x000000040000795c */ /* 0x000fe20000300000 */
.L_x_28:
[----:B01----:R-:W-:Y:S01]  /*23a0*/  SHF.L.U32 R0, R166, 0x1f, RZ ;  /* 0x0000001fa6007819 */ /* 0x003fe200000006ff */
[----:B------:R-:W-:Y:S01]  /*23b0*/  ULEA UR7, UR37, UR44, 0x1 ;  /* 0x0000002c25077291 */ /* 0x000fe2000f8e083f */
[----:B------:R-:W0:Y:S01]  /*23c0*/  LDC R7, c[0x0][0x288] ;  /* 0x0000a200ff077b82 */ /* 0x000e220000000800 */
[----:B------:R-:W-:Y:S01]  /*23d0*/  UIADD3 UR4, UR6, 0xfe, URZ ;  /* 0x000000fe06047890 */ /* 0x000fe2000fffe03f */
[----:B------:R-:W-:Y:S01]  /*23e0*/  IMAD.SHL.U32 R12, R154, 0x2, RZ ;  /* 0x000000029a0c7824 */ /* 0x000fe200078e00ff */
[----:B------:R-:W-:Y:S02]  /*23f0*/  USHF.R.U32.HI UR5, URZ, 0x1, UR7 ;  /* 0x000000013f057899 */ /* 0x000fe40008011607 */
[----:B------:R-:W-:Y:S02]  /*2400*/  UISETP.GT.U32.AND UP0, UPT, UR7, 0x1, UPT ;  /* 0x000000010700788c */ /* 0x000fe4000bf04070 */
[----:B------:R-:W-:Y:S01]  /*2410*/  ULOP3.LUT UR5, UR5, 0x1, URZ, 0xc0, !UPT ;  /* 0x0000000105057892 */ /* 0x000fe2000f8ec03f */
[----:B------:R-:W1:Y:S01]  /*2420*/  SYNCS.PHASECHK.TRANS64.TRYWAIT P0, [R155+UR45+0x10], R0 ;  /* 0x000010009b0075a7 */ /* 0x000e62000800016d */
[----:B------:R-:W-:Y:S01]  /*2430*/  UISETP.LT.U32.AND UP0, UPT, UR4, 0xff, UP0 ;  /* 0x000000ff0400788c */ /* 0x000fe20008701070 */
[----:B------:R-:W-:Y:S01]  /*2440*/  SHF.R.S32.HI R13, RZ, 0x1f, R12 ;  /* 0x0000001fff0d7819 */ /* 0x000fe2000001140c */
[----:B------:R-:W-:-:S02]  /*2450*/  UISETP.NE.U32.AND UP1, UPT, UR5, 0x1, UPT ;  /* 0x000000010500788c */ /* 0x000fc4000bf25070 */
[----:B------:R-:W-:Y:S02]  /*2460*/  USEL UR5, URZ, 0x1, !UP0 ;  /* 0x000000013f057887 */ /* 0x000fe4000c000000 */
[----:B------:R-:W-:-:S04]  /*2470*/  UISETP.GT.U32.AND UP1, UPT, UR4, 0xfe, !UP1 ;  /* 0x000000fe0400788c */ /* 0x000fc8000cf24070 */
[----:B------:R-:W-:-:S04]  /*2480*/  USEL UR4, URZ, 0x1, !UP1 ;  /* 0x000000013f047887 */ /* 0x000fc8000c800000 */
[----:B------:R-:W-:Y:S01]  /*2490*/  ULOP3.LUT UR48, UR4, UR48, UR5, 0x96, !UPT ;  /* 0x0000003004307292 */ /* 0x000fe2000f8e9605 */
[----:B01----:R-:W-:Y:S11]  /*24a0*/  @!P0 BRA `(.L_x_30) ;  /* 0x00000094003c8947 */ /* 0x003ff60003800000 */
.L_x_310:
[----:B------:R-:W-:Y:S01]  /*24b0*/  IMAD.SHL.U32 R6, R18, 0x40, RZ ;  /* 0x0000004012067824 */ /* 0x000fe200078e00ff */
[----:B------:R-:W-:Y:S01]  /*24c0*/  ULDC UR6, c[0x0][0x284] ;  /* 0x0000a10000067ab9 */ /* 0x000fe20000000800 */
[----:B------:R-:W-:Y:S01]  /*24d0*/  IMAD.SHL.U32 R14, R2, 0x100, RZ ;  /* 0x00000100020e7824 */ /* 0x000fe200078e00ff */
[----:B------:R-:W-:Y:S01]  /*24e0*/  SHF.R.S32.HI R163, RZ, 0x1f, R19 ;  /* 0x0000001fffa37819 */ /* 0x000fe20000011413 */
[----:B------:R-:W-:Y:S01]  /*24f0*/  ULDC.64 UR4, c[0x0][0x5d0] ;  /* 0x0001740000047ab9 */ /* 0x000fe20000000a00 */
[----:B------:R-:W-:Y:S01]  /*2500*/  ISETP.GE.AND P0, PT, R6, UR6, PT ;  /* 0x0000000606007c0c */ /* 0x000fe2000bf06270 */
[----:B------:R-:W-:Y:S01]  /*2510*/  IMAD.WIDE.U32 R2, R19, UR4, R12 ;  /* 0x0000000413027c25 */ /* 0x000fe2000f8e000c */
[----:B------:R-:W-:Y:S01]  /*2520*/  SHF.R.S32.HI R15, RZ, 0x1f, R14 ;  /* 0x0000001fff0f7819 */ /* 0x000fe2000001140e */
[----:B------:R-:W-:Y:S01]  /*2530*/  ULOP3.LUT UR44, UR44, 0x1, URZ, 0xc0, !UPT ;  /* 0x000000012c2c7892 */ /* 0x000fe2000f8ec03f */
[C---:B------:R-:W-:Y:S01]  /*2540*/  ISETP.GE.OR P0, PT, R14.reuse, R7, P0 ;  /* 0x000000070e00720c */ /* 0x040fe20000706670 */
[----:B0-----:R-:W-:Y:S01]  /*2550*/  IMAD R0, R163, UR4, RZ ;  /* 0x00000004a3007c24 */ /* 0x001fe2000f8e02ff */
[----:B------:R-:W-:-:S03]  /*2560*/  IADD3 R4, P1, R14, R2, RZ ;  /* 0x000000020e047210 */ /* 0x000fc60007f3e0ff */
[----:B------:R-:W-:-:S05]  /*2570*/  IMAD R5, R19, UR5, R0 ;  /* 0x0000000513057c24 */ /* 0x000fca000f8e0200 */
[----:B------:R-:W-:-:S03]  /*2580*/  IADD3.X R5, R15, R3, R5, P1, !PT ;  /* 0x000000030f057210 */ /* 0x000fc60000ffe405 */
[----:B------:R-:W-:Y:S05]  /*2590*/  @P0 BRA `(.L_x_31) ;  /* 0x0000007c00100947 */ /* 0x000fea0003800000 */
[----:B------:R-:W0:Y:S01]  /*25a0*/  LDC.64 R10, c[0x0][0x5c8] ;  /* 0x00017200ff0a7b82 */ /* 0x000e220000000a00 */
[----:B-----5:R-:W-:Y:S01]  /*25b0*/  FSETP.NEU.AND P0, PT, R22, RZ, PT ;  /* 0x000000ff1600720b */ /* 0x020fe20003f0d000 */
[----:B------:R-:W-:Y:S01]  /*25c0*/  IMAD R3, R154, -0x2, R7 ;  /* 0xfffffffe9a037824 */ /* 0x000fe200078e0207 */
[----:B------:R-:W-:Y:S01]  /*25d0*/  BSSY B0, `(.L_x_31) ;  /* 0x00007c0000007945 */ /* 0x000fe20003800000 */
[----:B------:R-:W-:-:S04]  /*25e0*/  IMAD.WIDE R160, R18, 0x40, R152 ;  /* 0x0000004012a07825 */ /* 0x000fc800078e0298 */
[----:B------:R-:W-:Y:S02]  /*25f0*/  IMAD.IADD R0, R3, 0x1, -R14 ;  /* 0x0000000103007824 */ /* 0x000fe400078e0a0e */
[----:B------:R-:W-:-:S03]  /*2600*/  IMAD.IADD R2, R159, 0x1, -R6 ;  /* 0x000000019f027824 */ /* 0x000fc600078e0a06 */
[----:B------:R-:W-:-:S04]  /*2610*/  ISETP.GT.AND P2, PT, R0, RZ, PT ;  /* 0x000000ff0000720c */ /* 0x000fc80003f44270 */
[----:B------:R-:W-:Y:S01]  /*2620*/  ISETP.GT.AND P1, PT, R2, RZ, P2 ;  /* 0x000000ff0200720c */ /* 0x000fe20001724270 */
[-C--:B0-----:R-:W-:Y:S02]  /*2630*/  IMAD R3, R161, R10.reuse, RZ ;  /* 0x0000000aa1037224 */ /* 0x081fe400078e02ff */
[----:B------:R-:W-:-:S04]  /*2640*/  IMAD.WIDE.U32 R168, R160, R10, R4 ;  /* 0x0000000aa0a87225 */ /* 0x000fc800078e0004 */
[----:B------:R-:W-:-:S04]  /*2650*/  IMAD R3, R160, R11, R3 ;  /* 0x0000000ba0037224 */ /* 0x000fc800078e0203 */
[----:B------:R-:W-:Y:S01]  /*2660*/  IMAD.IADD R173, R169, 0x1, R3 ;  /* 0x00000001a9ad7824 */ /* 0x000fe200078e0203 */
[----:B------:R-:W-:Y:S06]  /*2670*/  @!P0 BRA `(.L_x_32) ;  /* 0x00000054009c8947 */ /* 0x000fec0003800000 */
[----:B------:R-:W0:Y:S01]  /*2680*/  LDC.64 R20, c[0x0][0x5b8] ;  /* 0x00016e00ff147b82 */ /* 0x000e220000000a00 */
[----:B------:R-:W-:-:S07]  /*2690*/  ULDC.64 UR4, c[0x0][0x5c0] ;  /* 0x0001700000047ab9 */ /* 0x000fce0000000a00 */
[----:B------:R-:W1:Y:S08]  /*26a0*/  LDC.64 R170, c[0x0][0x5b0] ;  /* 0x00016c00ffaa7b82 */ /* 0x000e700000000a00 */
[----:B------:R-:W2:Y:S01]  /*26b0*/  LDC.64 R8, c[0x0][0x5a8] ;  /* 0x00016a00ff087b82 */ /* 0x000ea20000000a00 */
[-C--:B0-----:R-:W-:Y:S02]  /*26c0*/  IMAD R6, R163, R20.reuse, RZ ;  /* 0x00000014a3067224 */ /* 0x081fe400078e02ff */
[----:B------:R-:W-:-:S04]  /*26d0*/  IMAD.WIDE.U32 R4, R19, R20, R12 ;  /* 0x0000001413047225 */ /* 0x000fc800078e000c */
[----:B------:R-:W-:Y:S01]  /*26e0*/  IMAD R167, R19, R21, R6 ;  /* 0x0000001513a77224 */ /* 0x000fe200078e0206 */
[----:B------:R-:W-:Y:S01]  /*26f0*/  IADD3 R162, P0, R14, R4, RZ ;  /* 0x000000040ea27210 */ /* 0x000fe20007f1e0ff */
[----:B-1----:R-:W-:-:S03]  /*2700*/  IMAD R3, R161, R170, RZ ;  /* 0x000000aaa1037224 */ /* 0x002fc600078e02ff */
[----:B------:R-:W-:Y:S01]  /*2710*/  IADD3.X R163, R15, R5, R167, P0, !PT ;  /* 0x000000050fa37210 */ /* 0x000fe200007fe4a7 */
[C---:B------:R-:W-:Y:S02]  /*2720*/  IMAD R169, R160.reuse, R171, R3 ;  /* 0x000000aba0a97224 */ /* 0x040fe400078e0203 */
[----:B------:R-:W-:-:S04]  /*2730*/  IMAD.WIDE.U32 R4, R160, R170, R162 ;  /* 0x000000aaa0047225 */ /* 0x000fc800078e00a2 */
[----:B------:R-:W-:Y:S01]  /*2740*/  IMAD.IADD R3, R5, 0x1, R169 ;  /* 0x0000000105037824 */ /* 0x000fe200078e02a9 */
[----:B--2---:R-:W-:-:S04]  /*2750*/  LEA R6, P0, R4, R8, 0x1 ;  /* 0x0000000804067211 */ /* 0x004fc800078008ff */
[----:B------:R-:W-:-:S05]  /*2760*/  LEA.HI.X R7, R4, R9, R3, 0x1, P0 ;  /* 0x0000000904077211 */ /* 0x000fca00000f0c03 */
[----:B------:R0:W2:Y:S01]  /*2770*/  @P1 LDG.E.LTC128B.U16 R3, desc[UR50][R6.64] ;  /* 0x0000003206031981 */ /* 0x0000a2000c1e1520 */
[----:B------:R-:W-:Y:S01]  /*2780*/  IMAD.WIDE.U32 R4, R160, R170, R14 ;  /* 0x000000aaa0047225 */ /* 0x000fe200078e000e */
[----:B------:R-:W-:Y:S02]  /*2790*/  BSSY B1, `(.L_x_33) ;  /* 0x0000014000017945 */ /* 0x000fe40003800000 */
[----:B------:R-:W-:-:S04]  /*27a0*/  IADD3 R164, P0, R12, R4, RZ ;  /* 0x000000040ca47210 */ /* 0x000fc80007f1e0ff */
[----:B------:R-:W-:Y:S02]  /*27b0*/  IADD3.X R165, R13, R169, R5, P0, !PT ;  /* 0x000000a90da57210 */ /* 0x000fe400007fe405 */
[----:B------:R-:W-:Y:S01]  /*27c0*/  LEA R4, P0, R168, UR4, 0x1 ;  /* 0x00000004a8047c11 */ /* 0x000fe2000f8008ff */
[----:B------:R-:W-:-:S03]  /*27d0*/  IMAD.WIDE.U32 R164, R19, R20, R164 ;  /* 0x0000001413a47225 */ /* 0x000fc600078e00a4 */
[----:B------:R-:W-:Y:S02]  /*27e0*/  LEA.HI.X R5, R168, UR5, R173, 0x1, P0 ;  /* 0x00000005a8057c11 */ /* 0x000fe400080f0cad */
[----:B------:R-:W-:Y:S01]  /*27f0*/  ISETP.GT.AND P0, PT, R0, 0x1, PT ;  /* 0x000000010000780c */ /* 0x000fe20003f04270 */
[----:B0-----:R-:W-:Y:S01]  /*2800*/  IMAD.IADD R7, R167, 0x1, R165 ;  /* 0x00000001a7077824 */ /* 0x001fe200078e02a5 */
[----:B------:R-:W-:Y:S02]  /*2810*/  LEA R6, P4, R164, R8, 0x1 ;  /* 0x00000008a4067211 */ /* 0x000fe400078808ff */
[----:B------:R-:W-:Y:S02]  /*2820*/  ISETP.GT.AND P3, PT, R2, RZ, P0 ;  /* 0x000000ff0200720c */ /* 0x000fe40000764270 */
[----:B------:R-:W-:Y:S01]  /*2830*/  LEA.HI.X R7, R164, R9, R7, 0x1, P4 ;  /* 0x00000009a4077211 */ /* 0x000fe200020f0c07 */
[C---:B------:R-:W-:Y:S01]  /*2840*/  IMAD.SHL.U32 R164, R170.reuse, 0x8, RZ ;  /* 0x00000008aaa47824 */ /* 0x040fe200078e00ff */
[----:B------:R-:W-:Y:S01]  /*2850*/  SHF.L.U64.HI R165, R170, 0x3, R171 ;  /* 0x00000003aaa57819 */ /* 0x000fe200000102ab */
[----:B--2---:R-:W-:-:S04]  /*2860*/  IMAD.U32 R21, R3, 0x10000, RZ ;  /* 0x0001000003157824 */ /* 0x004fc800078e00ff */
[----:B------:R-:W-:-:S04]  /*2870*/  FMUL R21, R21, R22 ;  /* 0x0000001615157220 */ /* 0x000fc80000400000 */
[----:B------:R-:W-:-:S05]  /*2880*/  FFMA R21, R24, R23, R21 ;  /* 0x0000001718157223 */ /* 0x000fca0000000015 */
[----:B------:R-:W-:-:S05]  /*2890*/  F2FP.BF16.F32.PACK_AB R21, RZ, R21 ;  /* 0x00000015ff15723e */ /* 0x000fca00000010ff */
[----:B------:R0:W-:Y:S01]  /*28a0*/  @P1 STG.E.U16 desc[UR50][R4.64], R21 ;  /* 0x0000001504001986 */ /* 0x0001e2000c101532 */
[----:B------:R-:W-:Y:S05]  /*28b0*/  @!P3 BRA `(.L_x_34) ;  /* 0x000000000004b947 */ /* 0x000fea0003800000 */
[----:B------:R1:W5:Y:S02]  /*28c0*/  LDG.E.LTC128B.U16 R3, desc[UR50][R6.64+0x2] ;  /* 0x0000023206037981 */ /* 0x000364000c1e1520 */
.L_x_34:
[----:B------:R-:W-:Y:S05]  /*28d0*/  BSYNC B1 ;  /* 0x0000000000017941 */ /* 0x000fea0003800000 */
.L_x_33:
[----:B0----5:R-:W-:Y:S01]  /*28e0*/  IMAD.U32 R21, R3, 0x10000, RZ ;  /* 0x0001000003157824 */ /* 0x021fe200078e00ff */
[----:B------:R-:W-:Y:S01]  /*28f0*/  ISETP.GT.AND P2, PT, R2, 0x8, P2 ;  /* 0x000000080200780c */ /* 0x000fe20001744270 */
[----:B------:R-:W-:-:S04]  /*2900*/  IMAD.WIDE.U32 R164, R160, R170, R164 ;  /* 0x000000aaa0a47225 */ /* 0x000fc800078e00a4 */
[----:B------:R-:W-:Y:S01]  /*2910*/  FMUL R18, R21, R22 ;  /* 0x0000001615127220 */ /* 0x000fe20000400000 */
[----:B------:R-:W-:Y:S01]  /*2920*/  IMAD.IADD R169, R169, 0x1, R165 ;  /* 0x00000001a9a97824 */ /* 0x000fe200078e02a5 */
[----:B------:R-:W-:Y:S02]  /*2930*/  IADD3 R21, P1, R162, R164, RZ ;  /* 0x000000a4a2157210 */ /* 0x000fe40007f3e0ff */
[----:B------:R-:W-:-:S03]  /*2940*/  FFMA R18, R25, R23, R18 ;  /* 0x0000001719127223 */ /* 0x000fc60000000012 */
[----:B------:R-:W-:Y:S01]  /*2950*/  IMAD.X R162, R169, 0x1, R163, P1 ;  /* 0x00000001a9a27824 */ /* 0x000fe200008e06a3 */
[C---:B------:R-:W-:Y:S02]  /*2960*/  LEA R24, P1, R21.reuse, R8, 0x1 ;  /* 0x0000000815187211 */ /* 0x040fe400078208ff */
[----:B------:R-:W-:Y:S02]  /*2970*/  F2FP.BF16.F32.PACK_AB R18, RZ, R18 ;  /* 0x00000012ff12723e */ /* 0x000fe400000010ff */
[----:B------:R-:W-:Y:S02]  /*2980*/  LEA.HI.X R25, R21, R9, R162, 0x1, P1 ;  /* 0x0000000915197211 */ /* 0x000fe400008f0ca2 */
[----:B------:R-:W-:Y:S02]  /*2990*/  PRMT R21, R18, 0x7610, R21 ;  /* 0x0000761012157816 */ /* 0x000fe40000000015 */
[----:B------:R-:W-:-:S03]  /*29a0*/  PRMT R18, R3, 0x7610, R18 ;  /* 0x0000761003127816 */ /* 0x000fc60000000012 */
[----:B------:R0:W-:Y:S04]  /*29b0*/  @P3 STG.E.U16 desc[UR50][R4.64+0x2], R21 ;  /* 0x0000021504003986 */ /* 0x0001e8000c101532 */
[----:B------:R-:W2:Y:S01]  /*29c0*/  @P2 LDG.E.LTC128B.U16 R18, desc[UR50][R24.64] ;  /* 0x0000003218122981 */ /* 0x000ea2000c1e1520 */
[----:B------:R-:W-:Y:S01]  /*29d0*/  IADD3 R12, P1, P3, R12, R164, R14 ;  /* 0x000000a40c0c7210 */ /* 0x000fe20007b3e00e */
[----:B------:R-:W-:Y:S01]  /*29e0*/  BSSY B1, `(.L_x_35) ;  /* 0x0000011000017945 */ /* 0x000fe20003800000 */
[C---:B------:R-:W-:Y:S02]  /*29f0*/  SHF.L.U64.HI R11, R10.reuse, 0x4, R11 ;  /* 0x000000040a0b7819 */ /* 0x040fe4000001020b */
[----:B------:R-:W-:Y:S02]  /*2a00*/  IADD3.X R13, R13, R169, R15, P1, P3 ;  /* 0x000000a90d0d7210 */ /* 0x000fe40000fe640f */
[----:B------:R-:W-:-:S02]  /*2a10*/  LEA R10, P1, R10, R4, 0x4 ;  /* 0x000000040a0a7211 */ /* 0x000fc400078220ff */
[----:B------:R-:W-:Y:S01]  /*2a20*/  ISETP.GT.AND P0, PT, R2, 0x8, P0 ;  /* 0x000000080200780c */ /* 0x000fe20000704270 */
[----:B0-----:R-:W-:-:S04]  /*2a30*/  IMAD.WIDE.U32 R20, R19, R20, R12 ;  /* 0x0000001413147225 */ /* 0x001fc800078e000c */
[----:B------:R-:W-:Y:S01]  /*2a40*/  IMAD.X R11, R11, 0x1, R5, P1 ;  /* 0x000000010b0b7824 */ /* 0x000fe200008e0605 */
[----:B------:R-:W-:Y:S01]  /*2a50*/  LEA R8, P3, R20, R8, 0x1 ;  /* 0x0000000814087211 */ /* 0x000fe200078608ff */
[----:B------:R-:W-:-:S05]  /*2a60*/  IMAD.IADD R12, R167, 0x1, R21 ;  /* 0x00000001a70c7824 */ /* 0x000fca00078e0215 */
[----:B------:R-:W-:Y:S01]  /*2a70*/  LEA.HI.X R9, R20, R9, R12, 0x1, P3 ;  /* 0x0000000914097211 */ /* 0x000fe200018f0c0c */
[----:B--2---:R-:W-:-:S04]  /*2a80*/  IMAD.U32 R3, R18, 0x10000, RZ ;  /* 0x0001000012037824 */ /* 0x004fc800078e00ff */
[----:B------:R-:W-:-:S04]  /*2a90*/  FMUL R3, R3, R22 ;  /* 0x0000001603037220 */ /* 0x000fc80000400000 */
[----:B------:R-:W-:-:S05]  /*2aa0*/  FFMA R3, R26, R23, R3 ;  /* 0x000000171a037223 */ /* 0x000fca0000000003 */
[----:B------:R-:W-:-:S05]  /*2ab0*/  F2FP.BF16.F32.PACK_AB R3, RZ, R3 ;  /* 0x00000003ff03723e */ /* 0x000fca00000010ff */
[----:B------:R0:W-:Y:S01]  /*2ac0*/  @P2 STG.E.U16 desc[UR50][R10.64], R3 ;  /* 0x000000030a002986 */ /* 0x0001e2000c101532 */
[----:B------:R-:W-:Y:S05]  /*2ad0*/  @!P0 BRA `(.L_x_36) ;  /* 0x0000000000048947 */ /* 0x000fea0003800000 */
[----:B------:R2:W5:Y:S02]  /*2ae0*/  LDG.E.LTC128B.U16 R18, desc[UR50][R8.64+0x2] ;  /* 0x0000023208127981 */ /* 0x000564000c1e1520 */
.L_x_36:
[----:B------:R-:W-:Y:S05]  /*2af0*/  BSYNC B1 ;  /* 0x0000000000017941 */ /* 0x000fea0003800000 */
.L_x_35:
[----:B0----5:R-:W-:Y:S01]  /*2b00*/  IMAD.U32 R3, R18, 0x10000, RZ ;  /* 0x0001000012037824 */ /* 0x021fe200078e00ff */
[----:B------:R-:W-:Y:S01]  /*2b10*/  ISETP.GT.AND P1, PT, R0, 0x8, PT ;  /* 0x000000080000780c */ /* 0x000fe20003f24270 */
[----:B------:R-:W-:Y:S02]  /*2b20*/  BSSY B1, `(.L_x_37) ;  /* 0x0000008000017945 */ /* 0x000fe40003800000 */
[----:B------:R-:W-:Y:S01]  /*2b30*/  FMUL R12, R3, R22 ;  /* 0x00000016030c7220 */ /* 0x000fe20000400000 */
[----:B------:R-:W-:-:S03]  /*2b40*/  ISETP.GT.AND P2, PT, R2, RZ, P1 ;  /* 0x000000ff0200720c */ /* 0x000fc60000f44270 */
[----:B------:R-:W-:-:S05]  /*2b50*/  FFMA R12, R27, R23, R12 ;  /* 0x000000171b0c7223 */ /* 0x000fca000000000c */
[----:B------:R-:W-:-:S05]  /*2b60*/  F2FP.BF16.F32.PACK_AB R12, RZ, R12 ;  /* 0x0000000cff0c723e */ /* 0x000fca00000010ff */
[----:B------:R0:W-:Y:S01]  /*2b70*/  @P0 STG.E.U16 desc[UR50][R10.64+0x2], R12 ;  /* 0x0000020c0a000986 */ /* 0x0001e2000c101532 */
[----:B------:R-:W-:Y:S05]  /*2b80*/  @!P2 BRA `(.L_x_38) ;  /* 0x000000000004a947 */ /* 0x000fea0003800000 */
[----:B------:R3:W5:Y:S02]  /*2b90*/  LDG.E.LTC128B.U16 R18, desc[UR50][R6.64+0x10] ;  /* 0x0000103206127981 */ /* 0x000764000c1e1520 */
.L_x_38:
[----:B------:R-:W-:Y:S05]  /*2ba0*/  BSYNC B1 ;  /* 0x0000000000017941 */ /* 0x000fea0003800000 */
.L_x_37:
[----:B-----5:R-:W-:Y:S01]  /*2bb0*/  IMAD.U32 R3, R18, 0x10000, RZ ;  /* 0x0001000012037824 */ /* 0x020fe200078e00ff */
        /* <DEDUP_REMOVED lines=9> */
.L_x_40:
[----:B------:R-:W-:Y:S05]  /*2c50*/  BSYNC B1 ;  /* 0x0000000000017941 */ /* 0x000fea0003800000 */
.L_x_39:
[----:B----45:R-:W-:Y:S01]  /*2c60*/  IMAD.U32 R3, R18, 0x10000, RZ ;  /* 0x0001000012037824 */ /* 0x030fe200078e00ff */
[----:B------:R-:W-:Y:S01]  /*2c70*/  ISETP.GT.AND P1, PT, R2, 0x8, P1 ;  /* 0x000000080200780c */ /* 0x000fe20000f24270 */
[----:B------:R-:W-:Y:S02]  /*2c80*/  BSSY B1, `(.L_x_41) ;  /* 0x0000007000017945 */ /* 0x000fe40003800000 */
[----:B0-----:R-:W-:-:S04]  /*2c90*/  FMUL R12, R3, R22 ;  /* 0x00000016030c7220 */ /* 0x001fc80000400000 */
[----:B------:R-:W-:-:S05]  /*2ca0*/  FFMA R12, R29, R23, R12 ;  /* 0x000000171d0c7223 */ /* 0x000fca000000000c */
[----:B------:R-:W-:-:S05]  /*2cb0*/  F2FP.BF16.F32.PACK_AB R12, RZ, R12 ;  /* 0x0000000cff0c723e */ /* 0x000fca00000010ff */
[----:B------:R0:W-:Y:S01]  /*2cc0*/  @P3 STG.E.U16 desc[UR50][R4.64+0x12], R12 ;  /* 0x0000120c04003986 */ /* 0x0001e2000c101532 */
[----:B------:R-:W-:Y:S05]  /*2cd0*/  @!P1 BRA `(.L_x_42) ;  /* 0x0000000000049947 */ /* 0x000fea0003800000 */
[----:B------:R4:W5:Y:S02]  /*2ce0*/  LDG.E.LTC128B.U16 R18, desc[UR50][R8.64+0x10] ;  /* 0x0000103208127981 */ /* 0x000964000c1e1520 */
.L_x_42:
[----:B------:R-:W-:Y:S05]  /*2cf0*/  BSYNC B1 ;  /* 0x0000000000017941 */ /* 0x000fea0003800000 */
.L_x_41:
[----:B-----5:R-:W-:Y:S01]  /*2d00*/  IMAD.U32 R3, R18, 0x10000, RZ ;  /* 0x0001000012037824 */ /* 0x020fe200078e00ff */
[----:B------:R-:W-:Y:S01]  /*2d10*/  ISETP.GT.AND P0, PT, R2, 0x8, P0 ;  /* 0x000000080200780c */ /* 0x000fe20000704270 */
[----:B------:R-:W-:Y:S02]  /*2d20*/  BSSY B1, `(.L_x_43) ;  /* 0x0000007000017945 */ /* 0x000fe40003800000 */
[----:B------:R-:W-:-:S04]  /*2d30*/  FMUL R3, R3, R22 ;  /* 0x0000001603037220 */ /* 0x000fc80000400000 */
[----:B------:R-:W-:-:S05]  /*2d40*/  FFMA R3, R30, R23, R3 ;  /* 0x000000171e037223 */ /* 0x000fca0000000003 */
[----:B------:R-:W-:-:S05]  /*2d50*/  F2FP.BF16.F32.PACK_AB R3, RZ, R3 ;  /* 0x00000003ff03723e */ /* 0x000fca00000010ff */
[----:B------:R0:W-:Y:S01]  /*2d60*/  @P1 STG.E.U16 desc[UR50][R10.64+0x10], R3 ;  /* 0x000010030a001986 */ /* 0x0001e2000c101532 */
[----:B------:R-:W-:Y:S05]  /*2d70*/  @!P0 BRA `(.L_x_44) ;  /* 0x0000000000048947 */ /* 0x000fea0003800000 */
[----:B------:R0:W5:Y:S02]  /*2d80*/  LDG.E.LTC128B.U16 R18, desc[UR50][R8.64+0x12] ;  /* 0x0000123208127981 */ /* 0x000164000c1e1520 */
.L_x_44:
[----:B------:R-:W-:Y:S05]  /*2d90*/  BSYNC B1 ;  /* 0x0000000000017941 */ /* 0x000fea0003800000 */
.L_x_43:
        /* <DEDUP_REMOVED lines=10> */
.L_x_46:
[----:B------:R-:W-:Y:S05]  /*2e40*/  BSYNC B1 ;  /* 0x0000000000017941 */ /* 0x000fea0003800000 */
.L_x_45:
        /* <DEDUP_REMOVED lines=10> */
.L_x_48:
[----:B------:R-:W-:Y:S05]  /*2ef0*/  BSYNC B1 ;  /* 0x0000000000017941 */ /* 0x000fea0003800000 */
.L_x_47:
[----:B0----5:R-:W-:Y:S01]  /*2f00*/  IMAD.U32 R3, R18, 0x10000, RZ ;  /* 0x0001000012037824 */ /* 0x021fe200078e00ff */
        /* <DEDUP_REMOVED lines=8> */
.L_x_50:
[----:B------:R-:W-:Y:S05]  /*2f90*/  BSYNC B1 ;  /* 0x0000000000017941 */ /* 0x000fea0003800000 */
.L_x_49:
        /* <DEDUP_REMOVED lines=9> */
.L_x_52:
[----:B------:R-:W-:Y:S05]  /*3030*/  BSYNC B1 ;  /* 0x0000000000017941 */ /* 0x000fea0003800000 */
.L_x_51:
        /* <DEDUP_REMOVED lines=10> */
.L_x_54:
[----:B------:R-:W-:Y:S05]  /*30e0*/  BSYNC B1 ;  /* 0x0000000000017941 */ /* 0x000fea0003800000 */
.L_x_53:
        /* <DEDUP_REMOVED lines=10> */
.L_x_56:
[----:B------:R-:W-:Y:S05]  /*3190*/  BSYNC B1 ;  /* 0x0000000000017941 */ /* 0x000fea0003800000 */
.L_x_55:
        /* <DEDUP_REMOVED lines=9> */
.L_x_58:
[----:B------:R-:W-:Y:S05]  /*3230*/  BSYNC B1 ;  /* 0x0000000000017941 */ /* 0x000fea0003800000 */
.L_x_57:
        /* <DEDUP_REMOVED lines=9> */
.L_x_60:
[----:B------:R-:W-:Y:S05]  /*32d0*/  BSYNC B1 ;  /* 0x0000000000017941 */ /* 0x000fea0003800000 */
.L_x_59:
        /* <DEDUP_REMOVED lines=10> */
.L_x_62:
[----:B------:R-:W-:Y:S05]  /*3380*/  BSYNC B1 ;  /* 0x0000000000017941 */ /* 0x000fea0003800000 */
.L_x_61:
        /* <DEDUP_REMOVED lines=10> */
.L_x_64:
[----:B------:R-:W-:Y:S05]  /*3430*/  BSYNC B1 ;  /* 0x0000000000017941 */ /* 0x000fea0003800000 */
.L_x_63:
        /* <DEDUP_REMOVED lines=9> */
.L_x_66:
[----:B------:R-:W-:Y:S05]  /*34d0*/  BSYNC B1 ;  /* 0x0000000000017941 */ /* 0x000fea0003800000 */
.L_x_65:
        /* <DEDUP_REMOVED lines=9> */
.L_x_68:
[----:B------:R-:W-:Y:S05]  /*3570*/  BSYNC B1 ;  /* 0x0000000000017941 */ /* 0x000fea0003800000 */
.L_x_67:
        /* <DEDUP_REMOVED lines=10> */
.L_x_70:
[----:B------:R-:W-:Y:S05]  /*3620*/  BSYNC B1 ;  /* 0x0000000000017941 */ /* 0x000fea0003800000 */
.L_x_69:
        /* <DEDUP_REMOVED lines=10> */
.L_x_72:
[----:B------:R-:W-:Y:S05]  /*36d0*/  BSYNC B1 ;  /* 0x0000000000017941 */ /* 0x000fea0003800000 */
.L_x_71:
        /* <DEDUP_REMOVED lines=9> */
.L_x_74:
[----:B------:R-:W-:Y:S05]  /*3770*/  BSYNC B1 ;  /* 0x0000000000017941 */ /* 0x000fea0003800000 */
.L_x_73:
        /* <DEDUP_REMOVED lines=9> */
.L_x_76:
[----:B------:R-:W-:Y:S05]  /*3810*/  BSYNC B1 ;  /* 0x0000000000017941 */ /* 0x000fea0003800000 */
.L_x_75:
        /* <DEDUP_REMOVED lines=10> */
.L_x_78:
[----:B------:R-:W-:Y:S05]  /*38c0*/  BSYNC B1 ;  /* 0x0000000000017941 */ /* 0x000fea0003800000 */
.L_x_77:
        /* <DEDUP_REMOVED lines=10> */
.L_x_80:
[----:B------:R-:W-:Y:S05]  /*3970*/  BSYNC B1 ;  /* 0x0000000000017941 */ /* 0x000fea0003800000 */
.L_x_79:
        /* <DEDUP_REMOVED lines=9> */
.L_x_82:
[----:B------:R-:W-:Y:S05]  /*3a10*/  BSYNC B1 ;  /* 0x0000000000017941 */ /* 0x000fea0003800000 */
.L_x_81:
        /* <DEDUP_REMOVED lines=9> */
.L_x_84:
[----:B------:R-:W-:Y:S05]  /*3ab0*/  BSYNC B1 ;  /* 0x0000000000017941 */ /* 0x000fea0003800000 */
.L_x_83:
        /* <DEDUP_REMOVED lines=10> */
.L_x_86:
[----:B------:R-:W-:Y:S05]  /*3b60*/  BSYNC B1 ;  /* 0x0000000000017941 */ /* 0x000fea0003800000 */
.L_x_85:
        /* <DEDUP_REMOVED lines=10> */
.L_x_88:
[----:B------:R-:W-:Y:S05]  /*3c10*/  BSYNC B1 ;  /* 0x0000000000017941 */ /* 0x000fea0003800000 */
.L_x_87:
        /* <DEDUP_REMOVED lines=9> */
.L_x_90:
[----:B------:R-:W-:Y:S05]  /*3cb0*/  BSYNC B1 ;  /* 0x0000000000017941 */ /* 0x000fea0003800000 */
.L_x_89:
        /* <DEDUP_REMOVED lines=9> */
.L_x_92:
[----:B------:R-:W-:Y:S05]  /*3d50*/  BSYNC B1 ;  /* 0x0000000000017941 */ /* 0x000fea0003800000 */
.L_x_91:
        /* <DEDUP_REMOVED lines=10> */
.L_x_94:
[----:B------:R-:W-:Y:S05]  /*3e00*/  BSYNC B1 ;  /* 0x0000000000017941 */ /* 0x000fea0003800000 */
.L_x_93:
        /* <DEDUP_REMOVED lines=10> */
.L_x_96:
[----:B------:R-:W-:Y:S05]  /*3eb0*/  BSYNC B1 ;  /* 0x0000000000017941 */ /* 0x000fea0003800000 */
.L_x_95:
        /* <DEDUP_REMOVED lines=9> */
.L_x_98:
[----:B------:R-:W-:Y:S05]  /*3f50*/  BSYNC B1 ;  /* 0x0000000000017941 */ /* 0x000fea0003800000 */
.L_x_97:
        /* <DEDUP_REMOVED lines=9> */
.L_x_100:
[----:B------:R-:W-:Y:S05]  /*3ff0*/  BSYNC B1 ;  /* 0x0000000000017941 */ /* 0x000fea0003800000 */
.L_x_99:
        /* <DEDUP_REMOVED lines=10> */
.L_x_102:
[----:B------:R-:W-:Y:S05]  /*40a0*/  BSYNC B1 ;  /* 0x0000000000017941 */ /* 0x000fea0003800000 */
.L_x_101:
        /* <DEDUP_REMOVED lines=10> */
.L_x_104:
[----:B------:R-:W-:Y:S05]  /*4150*/  BSYNC B1 ;  /* 0x0000000000017941 */ /* 0x000fea0003800000 */
.L_x_103:
        /* <DEDUP_REMOVED lines=9> */
.L_x_106:
[----:B------:R-:W-:Y:S05]  /*41f0*/  BSYNC B1 ;  /* 0x0000000000017941 */ /* 0x000fea0003800000 */
.L_x_105:
        /* <DEDUP_REMOVED lines=9> */
.L_x_108:
[----:B------:R-:W-:Y:S05]  /*4290*/  BSYNC B1 ;  /* 0x0000000000017941 */ /* 0x000fea0003800000 */
.L_x_107:
        /* <DEDUP_REMOVED lines=10> */
.L_x_110:
[----:B------:R-:W-:Y:S05]  /*4340*/  BSYNC B1 ;  /* 0x0000000000017941 */ /* 0x000fea0003800000 */
.L_x_109:
        /* <DEDUP_REMOVED lines=10> */
.L_x_112:
[----:B------:R-:W-:Y:S05]  /*43f0*/  BSYNC B1 ;  /* 0x0000000000017941 */ /* 0x000fea0003800000 */
.L_x_111:
        /* <DEDUP_REMOVED lines=9> */
.L_x_114:
[----:B------:R-:W-:Y:S05]  /*4490*/  BSYNC B1 ;  /* 0x0000000000017941 */ /* 0x000fea0003800000 */
.L_x_113:
        /* <DEDUP_REMOVED lines=9> */
.L_x_116:
[----:B------:R-:W-:Y:S05]  /*4530*/  BSYNC B1 ;  /* 0x0000000000017941 */ /* 0x000fea0003800000 */
.L_x_115:
        /* <DEDUP_REMOVED lines=10> */
.L_x_118:
[----:B------:R-:W-:Y:S05]  /*45e0*/  BSYNC B1 ;  /* 0x0000000000017941 */ /* 0x000fea0003800000 */
.L_x_117:
        /* <DEDUP_REMOVED lines=10> */
.L_x_120:
[----:B------:R-:W-:Y:S05]  /*4690*/  BSYNC B1 ;  /* 0x0000000000017941 */ /* 0x000fea0003800000 */
.L_x_119:
        /* <DEDUP_REMOVED lines=9> */
.L_x_122:
[----:B------:R-:W-:Y:S05]  /*4730*/  BSYNC B1 ;  /* 0x0000000000017941 */ /* 0x000fea0003800000 */
.L_x_121:
        /* <DEDUP_REMOVED lines=9> */
.L_x_124:
[----:B------:R-:W-:Y:S05]  /*47d0*/  BSYNC B1 ;  /* 0x0000000000017941 */ /* 0x000fea0003800000 */
.L_x_123:
        /* <DEDUP_REMOVED lines=10> */
.L_x_126:
[----:B------:R-:W-:Y:S05]  /*4880*/  BSYNC B1 ;  /* 0x0000000000017941 */ /* 0x000fea0003800000 */
.L_x_125:
        /* <DEDUP_REMOVED lines=10> */
.L_x_128:
[----:B------:R-:W-:Y:S05]  /*4930*/  BSYNC B1 ;  /* 0x0000000000017941 */ /* 0x000fea0003800000 */
.L_x_127:
        /* <DEDUP_REMOVED lines=9> */
.L_x_130:
[----:B------:R-:W-:Y:S05]  /*49d0*/  BSYNC B1 ;  /* 0x0000000000017941 */ /* 0x000fea0003800000 */
.L_x_129:
        /* <DEDUP_REMOVED lines=9> */
.L_x_132:
[----:B------:R-:W-:Y:S05]  /*4a70*/  BSYNC B1 ;  /* 0x0000000000017941 */ /* 0x000fea0003800000 */
.L_x_131:
        /* <DEDUP_REMOVED lines=10> */
.L_x_134:
[----:B------:R-:W-:Y:S05]  /*4b20*/  BSYNC B1 ;  /* 0x0000000000017941 */ /* 0x000fea0003800000 */
.L_x_133:
        /* <DEDUP_REMOVED lines=10> */
.L_x_136:
[----:B------:R-:W-:Y:S05]  /*4bd0*/  BSYNC B1 ;  /* 0x0000000000017941 */ /* 0x000fea0003800000 */
.L_x_135:
        /* <DEDUP_REMOVED lines=9> */
.L_x_138:
[----:B------:R-:W-:Y:S05]  /*4c70*/  BSYNC B1 ;  /* 0x0000000000017941 */ /* 0x000fea0003800000 */
.L_x_137:
        /* <DEDUP_REMOVED lines=9> */
.L_x_140:
[----:B------:R-:W-:Y:S05]  /*4d10*/  BSYNC B1 ;  /* 0x0000000000017941 */ /* 0x000fea0003800000 */
.L_x_139:
        /* <DEDUP_REMOVED lines=10> */
.L_x_142:
[----:B------:R-:W-:Y:S05]  /*4dc0*/  BSYNC B1 ;  /* 0x0000000000017941 */ /* 0x000fea0003800000 */
.L_x_141:
        /* <DEDUP_REMOVED lines=10> */
.L_x_144:
[----:B------:R-:W-:Y:S05]  /*4e70*/  BSYNC B1 ;  /* 0x0000000000017941 */ /* 0x000fea0003800000 */
.L_x_143:
        /* <DEDUP_REMOVED lines=9> */
.L_x_146:
[----:B------:R-:W-:Y:S05]  /*4f10*/  BSYNC B1 ;  /* 0x0000000000017941 */ /* 0x000fea0003800000 */
.L_x_145:
        /* <DEDUP_REMOVED lines=9> */
.L_x_148:
[----:B------:R-:W-:Y:S05]  /*4fb0*/  BSYNC B1 ;  /* 0x0000000000017941 */ /* 0x000fea0003800000 */
.L_x_147:
        /* <DEDUP_REMOVED lines=10> */
.L_x_150:
[----:B------:R-:W-:Y:S05]  /*5060*/  BSYNC B1 ;  /* 0x0000000000017941 */ /* 0x000fea0003800000 */
.L_x_149:
        /* <DEDUP_REMOVED lines=10> */
.L_x_152:
[----:B------:R-:W-:Y:S05]  /*5110*/  BSYNC B1 ;  /* 0x0000000000017941 */ /* 0x000fea0003800000 */
.L_x_151:
        /* <DEDUP_REMOVED lines=9> */
.L_x_154:
[----:B------:R-:W-:Y:S05]  /*51b0*/  BSYNC B1 ;  /* 0x0000000000017941 */ /* 0x000fea0003800000 */
.L_x_153:
        /* <DEDUP_REMOVED lines=9> */
.L_x_156:
[----:B------:R-:W-:Y:S05]  /*5250*/  BSYNC B1 ;  /* 0x0000000000017941 */ /* 0x000fea0003800000 */
.L_x_155:
        /* <DEDUP_REMOVED lines=10> */
.L_x_158:
[----:B------:R-:W-:Y:S05]  /*5300*/  BSYNC B1 ;  /* 0x0000000000017941 */ /* 0x000fea0003800000 */
.L_x_157:
        /* <DEDUP_REMOVED lines=10> */
.L_x_160:
[----:B------:R-:W-:Y:S05]  /*53b0*/  BSYNC B1 ;  /* 0x0000000000017941 */ /* 0x000fea0003800000 */
.L_x_159:
        /* <DEDUP_REMOVED lines=9> */
.L_x_162:
[----:B------:R-:W-:Y:S05]  /*5450*/  BSYNC B1 ;  /* 0x0000000000017941 */ /* 0x000fea0003800000 */
.L_x_161:
        /* <DEDUP_REMOVED lines=9> */
.L_x_164:
[----:B------:R-:W-:Y:S05]  /*54f0*/  BSYNC B1 ;  /* 0x0000000000017941 */ /* 0x000fea0003800000 */
.L_x_163:
        /* <DEDUP_REMOVED lines=10> */
.L_x_166:
[----:B------:R-:W-:Y:S05]  /*55a0*/  BSYNC B1 ;  /* 0x0000000000017941 */ /* 0x000fea0003800000 */
.L_x_165:
        /* <DEDUP_REMOVED lines=10> */
.L_x_168:
[----:B------:R-:W-:Y:S05]  /*5650*/  BSYNC B1 ;  /* 0x0000000000017941 */ /* 0x000fea0003800000 */
.L_x_167:
        /* <DEDUP_REMOVED lines=9> */
.L_x_170:
[----:B------:R-:W-:Y:S05]  /*56f0*/  BSYNC B1 ;  /* 0x0000000000017941 */ /* 0x000fea0003800000 */
.L_x_169:
        /* <DEDUP_REMOVED lines=9> */
.L_x_172:
[----:B------:R-:W-:Y:S05]  /*5790*/  BSYNC B1 ;  /* 0x0000000000017941 */ /* 0x000fea0003800000 */
.L_x_171:
        /* <DEDUP_REMOVED lines=10> */
.L_x_174:
[----:B------:R-:W-:Y:S05]  /*5840*/  BSYNC B1 ;  /* 0x0000000000017941 */ /* 0x000fea0003800000 */
.L_x_173:
        /* <DEDUP_REMOVED lines=10> */
.L_x_176:
[----:B------:R-:W-:Y:S05]  /*58f0*/  BSYNC B1 ;  /* 0x0000000000017941 */ /* 0x000fea0003800000 */
.L_x_175:
        /* <DEDUP_REMOVED lines=9> */
.L_x_178:
[----:B------:R-:W-:Y:S05]  /*5990*/  BSYNC B1 ;  /* 0x0000000000017941 */ /* 0x000fea0003800000 */
.L_x_177:
        /* <DEDUP_REMOVED lines=9> */
.L_x_180:
[----:B------:R-:W-:Y:S05]  /*5a30*/  BSYNC B1 ;  /* 0x0000000000017941 */ /* 0x000fea0003800000 */
.L_x_179:
        /* <DEDUP_REMOVED lines=10> */
.L_x_182:
[----:B------:R-:W-:Y:S05]  /*5ae0*/  BSYNC B1 ;  /* 0x0000000000017941 */ /* 0x000fea0003800000 */
.L_x_181:
        /* <DEDUP_REMOVED lines=10> */
.L_x_184:
[----:B------:R-:W-:Y:S05]  /*5b90*/  BSYNC B1 ;  /* 0x0000000000017941 */ /* 0x000fea0003800000 */
.L_x_183:
        /* <DEDUP_REMOVED lines=9> */
.L_x_186:
[----:B------:R-:W-:Y:S05]  /*5c30*/  BSYNC B1 ;  /* 0x0000000000017941 */ /* 0x000fea0003800000 */
.L_x_185:
        /* <DEDUP_REMOVED lines=9> */
.L_x_188:
[----:B------:R-:W-:Y:S05]  /*5cd0*/  BSYNC B1 ;  /* 0x0000000000017941 */ /* 0x000fea0003800000 */
.L_x_187:
        /* <DEDUP_REMOVED lines=10> */
.L_x_190:
[----:B------:R-:W-:Y:S05]  /*5d80*/  BSYNC B1 ;  /* 0x0000000000017941 */ /* 0x000fea0003800000 */
.L_x_189:
        /* <DEDUP_REMOVED lines=10> */
.L_x_192:
[----:B------:R-:W-:Y:S05]  /*5e30*/  BSYNC B1 ;  /* 0x0000000000017941 */ /* 0x000fea0003800000 */
.L_x_191:
        /* <DEDUP_REMOVED lines=9> */
.L_x_194:
[----:B------:R-:W-:Y:S05]  /*5ed0*/  BSYNC B1 ;  /* 0x0000000000017941 */ /* 0x000fea0003800000 */
.L_x_193:
        /* <DEDUP_REMOVED lines=9> */
.L_x_196:
[----:B------:R-:W-:Y:S05]  /*5f70*/  BSYNC B1 ;  /* 0x0000000000017941 */ /* 0x000fea0003800000 */
.L_x_195:
        /* <DEDUP_REMOVED lines=10> */
.L_x_198:
[----:B------:R-:W-:Y:S05]  /*6020*/  BSYNC B1 ;  /* 0x0000000000017941 */ /* 0x000fea0003800000 */
.L_x_197:
        /* <DEDUP_REMOVED lines=10> */
.L_x_200:
[----:B------:R-:W-:Y:S05]  /*60d0*/  BSYNC B1 ;  /* 0x0000000000017941 */ /* 0x000fea0003800000 */
.L_x_199:
        /* <DEDUP_REMOVED lines=9> */
.L_x_202:
[----:B------:R-:W-:Y:S05]  /*6170*/  BSYNC B1 ;  /* 0x0000000000017941 */ /* 0x000fea0003800000 */
.L_x_201:
        /* <DEDUP_REMOVED lines=9> */
.L_x_204:
[----:B------:R-:W-:Y:S05]  /*6210*/  BSYNC B1 ;  /* 0x0000000000017941 */ /* 0x000fea0003800000 */
.L_x_203:
        /* <DEDUP_REMOVED lines=10> */
.L_x_206:
[----:B------:R-:W-:Y:S05]  /*62c0*/  BSYNC B1 ;  /* 0x0000000000017941 */ /* 0x000fea0003800000 */
.L_x_205:
        /* <DEDUP_REMOVED lines=10> */
.L_x_208:
[----:B------:R-:W-:Y:S05]  /*6370*/  BSYNC B1 ;  /* 0x0000000000017941 */ /* 0x000fea0003800000 */
.L_x_207:
        /* <DEDUP_REMOVED lines=9> */
.L_x_210:
[----:B------:R-:W-:Y:S05]  /*6410*/  BSYNC B1 ;  /* 0x0000000000017941 */ /* 0x000fea0003800000 */
.L_x_209:
        /* <DEDUP_REMOVED lines=9> */
.L_x_212:
[----:B------:R-:W-:Y:S05]  /*64b0*/  BSYNC B1 ;  /* 0x0000000000017941 */ /* 0x000fea0003800000 */
.L_x_211:
        /* <DEDUP_REMOVED lines=10> */
.L_x_214:
[----:B------:R-:W-:Y:S05]  /*6560*/  BSYNC B1 ;  /* 0x0000000000017941 */ /* 0x000fea0003800000 */
.L_x_213:
        /* <DEDUP_REMOVED lines=10> */
.L_x_216:
[----:B------:R-:W-:Y:S05]  /*6610*/  BSYNC B1 ;  /* 0x0000000000017941 */ /* 0x000fea0003800000 */
.L_x_215:
        /* <DEDUP_REMOVED lines=9> */
.L_x_218:
[----:B------:R-:W-:Y:S05]  /*66b0*/  BSYNC B1 ;  /* 0x0000000000017941 */ /* 0x000fea0003800000 */
.L_x_217:
        /* <DEDUP_REMOVED lines=9> */
.L_x_220:
[----:B------:R-:W-:Y:S05]  /*6750*/  BSYNC B1 ;  /* 0x0000000000017941 */ /* 0x000fea0003800000 */
.L_x_219:
        /* <DEDUP_REMOVED lines=10> */
.L_x_222:
[----:B------:R-:W-:Y:S05]  /*6800*/  BSYNC B1 ;  /* 0x0000000000017941 */ /* 0x000fea0003800000 */
.L_x_221:
        /* <DEDUP_REMOVED lines=10> */
.L_x_224:
[----:B------:R-:W-:Y:S05]  /*68b0*/  BSYNC B1 ;  /* 0x0000000000017941 */ /* 0x000fea0003800000 */
.L_x_223:
        /* <DEDUP_REMOVED lines=9> */
.L_x_226:
[----:B------:R-:W-:Y:S05]  /*6950*/  BSYNC B1 ;  /* 0x0000000000017941 */ /* 0x000fea0003800000 */
.L_x_225:
        /* <DEDUP_REMOVED lines=9> */
.L_x_228:
[----:B------:R-:W-:Y:S05]  /*69f0*/  BSYNC B1 ;  /* 0x0000000000017941 */ /* 0x000fea0003800000 */
.L_x_227:
        /* <DEDUP_REMOVED lines=10> */
.L_x_230:
[----:B------:R-:W-:Y:S05]  /*6aa0*/  BSYNC B1 ;  /* 0x0000000000017941 */ /* 0x000fea0003800000 */
.L_x_229:
        /* <DEDUP_REMOVED lines=10> */
.L_x_232:
[----:B------:R-:W-:Y:S05]  /*6b50*/  BSYNC B1 ;  /* 0x0000000000017941 */ /* 0x000fea0003800000 */
.L_x_231:
        /* <DEDUP_REMOVED lines=9> */
.L_x_234:
[----:B------:R-:W-:Y:S05]  /*6bf0*/  BSYNC B1 ;  /* 0x0000000000017941 */ /* 0x000fea0003800000 */
.L_x_233:
        /* <DEDUP_REMOVED lines=9> */
.L_x_236:
[----:B------:R-:W-:Y:S05]  /*6c90*/  BSYNC B1 ;  /* 0x0000000000017941 */ /* 0x000fea0003800000 */
.L_x_235:
        /* <DEDUP_REMOVED lines=10> */
.L_x_238:
[----:B------:R-:W-:Y:S05]  /*6d40*/  BSYNC B1 ;  /* 0x0000000000017941 */ /* 0x000fea0003800000 */
.L_x_237:
        /* <DEDUP_REMOVED lines=10> */
.L_x_240:
[----:B------:R-:W-:Y:S05]  /*6df0*/  BSYNC B1 ;  /* 0x0000000000017941 */ /* 0x000fea0003800000 */
.L_x_239:
        /* <DEDUP_REMOVED lines=9> */
.L_x_242:
[----:B------:R-:W-:Y:S05]  /*6e90*/  BSYNC B1 ;  /* 0x0000000000017941 */ /* 0x000fea0003800000 */
.L_x_241:
        /* <DEDUP_REMOVED lines=9> */
.L_x_244:
[----:B------:R-:W-:Y:S05]  /*6f30*/  BSYNC B1 ;  /* 0x0000000000017941 */ /* 0x000fea0003800000 */
.L_x_243:
        /* <DEDUP_REMOVED lines=10> */
.L_x_246:
[----:B------:R-:W-:Y:S05]  /*6fe0*/  BSYNC B1 ;  /* 0x0000000000017941 */ /* 0x000fea0003800000 */
.L_x_245:
        /* <DEDUP_REMOVED lines=10> */
.L_x_248:
[----:B------:R-:W-:Y:S05]  /*7090*/  BSYNC B1 ;  /* 0x0000000000017941 */ /* 0x000fea0003800000 */
.L_x_247:
        /* <DEDUP_REMOVED lines=9> */
.L_x_250:
[----:B------:R-:W-:Y:S05]  /*7130*/  BSYNC B1 ;  /* 0x0000000000017941 */ /* 0x000fea0003800000 */
.L_x_249:
        /* <DEDUP_REMOVED lines=9> */
.L_x_252:
[----:B------:R-:W-:Y:S05]  /*71d0*/  BSYNC B1 ;  /* 0x0000000000017941 */ /* 0x000fea0003800000 */
.L_x_251:
        /* <DEDUP_REMOVED lines=10> */
.L_x_254:
[----:B------:R-:W-:Y:S05]  /*7280*/  BSYNC B1 ;  /* 0x0000000000017941 */ /* 0x000fea0003800000 */
.L_x_253:
        /* <DEDUP_REMOVED lines=10> */
.L_x_256:
[----:B------:R-:W-:Y:S05]  /*7330*/  BSYNC B1 ;  /* 0x0000000000017941 */ /* 0x000fea0003800000 */
.L_x_255:
        /* <DEDUP_REMOVED lines=9> */
.L_x_258:
[----:B------:R-:W-:Y:S05]  /*73d0*/  BSYNC B1 ;  /* 0x0000000000017941 */ /* 0x000fea0003800000 */
.L_x_257:
        /* <DEDUP_REMOVED lines=9> */
.L_x_260:
[----:B------:R-:W-:Y:S05]  /*7470*/  BSYNC B1 ;  /* 0x0000000000017941 */ /* 0x000fea0003800000 */
.L_x_259:
        /* <DEDUP_REMOVED lines=10> */
.L_x_262:
[----:B------:R-:W-:Y:S05]  /*7520*/  BSYNC B1 ;  /* 0x0000000000017941 */ /* 0x000fea0003800000 */
.L_x_261:
        /* <DEDUP_REMOVED lines=10> */
.L_x_264:
[----:B------:R-:W-:Y:S05]  /*75d0*/  BSYNC B1 ;  /* 0x0000000000017941 */ /* 0x000fea0003800000 */
.L_x_263:
        /* <DEDUP_REMOVED lines=9> */
.L_x_266:
[----:B------:R-:W-:Y:S05]  /*7670*/  BSYNC B1 ;  /* 0x0000000000017941 */ /* 0x000fea0003800000 */
.L_x_265:
        /* <DEDUP_REMOVED lines=9> */
.L_x_268:
[----:B------:R-:W-:Y:S05]  /*7710*/  BSYNC B1 ;  /* 0x0000000000017941 */ /* 0x000fea0003800000 */
.L_x_267:
        /* <DEDUP_REMOVED lines=10> */
.L_x_270:
[----:B------:R-:W-:Y:S05]  /*77c0*/  BSYNC B1 ;  /* 0x0000000000017941 */ /* 0x000fea0003800000 */
.L_x_269:
        /* <DEDUP_REMOVED lines=10> */
.L_x_272:
[----:B------:R-:W-:Y:S05]  /*7870*/  BSYNC B1 ;  /* 0x0000000000017941 */ /* 0x000fea0003800000 */
.L_x_271:
        /* <DEDUP_REMOVED lines=9> */
.L_x_274:
[----:B------:R-:W-:Y:S05]  /*7910*/  BSYNC B1 ;  /* 0x0000000000017941 */ /* 0x000fea0003800000 */
.L_x_273:
        /* <DEDUP_REMOVED lines=9> */
.L_x_276:
[----:B------:R-:W-:Y:S05]  /*79b0*/  BSYNC B1 ;  /* 0x0000000000017941 */ /* 0x000fea0003800000 */
.L_x_275:
        /* <DEDUP_REMOVED lines=10> */
.L_x_278:
[----:B------:R-:W-:Y:S05]  /*7a60*/  BSYNC B1 ;  /* 0x0000000000017941 */ /* 0x000fea0003800000 */
.L_x_277:
        /* <DEDUP_REMOVED lines=10> */
.L_x_280:
[----:B------:R-:W-:Y:S05]  /*7b10*/  BSYNC B1 ;  /* 0x0000000000017941 */ /* 0x000fea0003800000 */
.L_x_279:
        /* <DEDUP_REMOVED lines=9> */
.L_x_282:
[----:B------:R-:W-:Y:S05]  /*7bb0*/  BSYNC B1 ;  /* 0x0000000000017941 */ /* 0x000fea0003800000 */
.L_x_281:
[----:B-----5:R-:W-:Y:S01]  /*7bc0*/  IMAD.U32 R3, R18, 0x10000, RZ ;  /* 0x0001000012037824 */ /* 0x020fe200078e00ff */
[----:B------:R-:W-:Y:S01]  /*7bd0*/  ISETP.GT.AND P0, PT, R2, 0x8, P0 ;  /* 0x000000080200780c */ /* 0x000fe20000704270 */
[----:B0-----:R-:W-:Y:S01]  /*7be0*/  @P1 IMAD.MOV.U32 R4, RZ, RZ, R10 ;  /* 0x000000ffff041224 */ /* 0x001fe200078e000a */
[----:B------:R-:W-:Y:S01]  /*7bf0*/  BSSY B1, `(.L_x_283) ;  /* 0x0000008000017945 */ /* 0x000fe20003800000 */
[----:B------:R-:W-:Y:S01]  /*7c00*/  FMUL R3, R3, R22 ;  /* 0x0000001603037220 */ /* 0x000fe20000400000 */
[----:B------:R-:W-:-:S03]  /*7c10*/  @P1 IMAD.MOV.U32 R5, RZ, RZ, R11 ;  /* 0x000000ffff051224 */ /* 0x000fc600078e000b */
[----:B------:R-:W-:-:S05]  /*7c20*/  FFMA R3, R150, R23, R3 ;  /* 0x0000001796037223 */ /* 0x000fca0000000003 */
[----:B------:R-:W-:-:S05]  /*7c30*/  F2FP.BF16.F32.PACK_AB R3, RZ, R3 ;  /* 0x00000003ff03723e */ /* 0x000fca00000010ff */
[----:B------:R0:W-:Y:S01]  /*7c40*/  @P1 STG.E.U16 desc[UR50][R4.64+0x1f0], R3 ;  /* 0x0001f00304001986 */ /* 0x0001e2000c101532 */
[----:B------:R-:W-:Y:S05]  /*7c50*/  @!P0 BRA `(.L_x_284) ;  /* 0x0000000000048947 */ /* 0x000fea0003800000 */
[----:B------:R0:W5:Y:S02]  /*7c60*/  LDG.E.LTC128B.U16 R18, desc[UR50][R8.64+0x1f2] ;  /* 0x0001f23208127981 */ /* 0x000164000c1e1520 */
.L_x_284:
[----:B------:R-:W-:Y:S05]  /*7c70*/  BSYNC B1 ;  /* 0x0000000000017941 */ /* 0x000fea0003800000 */
.L_x_283:
[----:B------:R-:W-:Y:S05]  /*7c80*/  @!P0 BRA `(.L_x_285) ;  /* 0x0000002400508947 */ /* 0x000fea0003800000 */
[----:B0----5:R-:W-:-:S04]  /*7c90*/  IMAD.U32 R3, R18, 0x10000, RZ ;  /* 0x0001000012037824 */ /* 0x021fc800078e00ff */
[----:B------:R-:W-:-:S04]  /*7ca0*/  FMUL R0, R3, R22 ;  /* 0x0000001603007220 */ /* 0x000fc80000400000 */
[----:B------:R-:W-:-:S05]  /*7cb0*/  FFMA R0, R151, R23, R0 ;  /* 0x0000001797007223 */ /* 0x000fca0000000000 */
[----:B------:R-:W-:-:S05]  /*7cc0*/  F2FP.BF16.F32.PACK_AB R0, RZ, R0 ;  /* 0x00000000ff00723e */ /* 0x000fca00000010ff */
[----:B------:R0:W-:Y:S01]  /*7cd0*/  STG.E.U16 desc[UR50][R10.64+0x1f2], R0 ;  /* 0x0001f2000a007986 */ /* 0x0001e2000c101532 */
[----:B------:R-:W-:Y:S05]  /*7ce0*/  BRA `(.L_x_285) ;  /* 0x0000002400387947 */ /* 0x000fea0003800000 */
.L_x_32:
[----:B------:R-:W-:Y:S01]  /*7cf0*/  ISETP.GT.AND P0, PT, R0, 0x1, PT ;  /* 0x000000010000780c */ /* 0x000fe20003f04270 */
[----:B------:R-:W-:Y:S01]  /*7d00*/  ULDC.64 UR4, c[0x0][0x5c0] ;  /* 0x0001700000047ab9 */ /* 0x000fe20000000a00 */
[-C--:B------:R-:W-:Y:S01]  /*7d10*/  FMUL R24, R24, R23.reuse ;  /* 0x0000001718187220 */ /* 0x080fe20000400000 */
[-C--:B------:R-:W-:Y:S01]  /*7d20*/  FMUL R25, R25, R23.reuse ;  /* 0x0000001719197220 */ /* 0x080fe20000400000 */
[----:B------:R-:W-:Y:S01]  /*7d30*/  ISETP.GT.AND P3, PT, R2, RZ, P0 ;  /* 0x000000ff0200720c */ /* 0x000fe20000764270 */
[-C--:B------:R-:W-:Y:S01]  /*7d40*/  FMUL R26, R26, R23.reuse ;  /* 0x000000171a1a7220 */ /* 0x080fe20000400000 */
[----:B------:R-:W-:Y:S01]  /*7d50*/  LEA R4, P4, R168, UR4, 0x1 ;  /* 0x00000004a8047c11 */ /* 0x000fe2000f8808ff */
[-C--:B------:R-:W-:Y:S01]  /*7d60*/  FMUL R27, R27, R23.reuse ;  /* 0x000000171b1b7220 */ /* 0x080fe20000400000 */
[----:B------:R-:W-:Y:S01]  /*7d70*/  F2FP.BF16.F32.PACK_AB R24, RZ, R24 ;  /* 0x00000018ff18723e */ /* 0x000fe200000010ff */
[-C--:B------:R-:W-:Y:S01]  /*7d80*/  FMUL R28, R28, R23.reuse ;  /* 0x000000171c1c7220 */ /* 0x080fe20000400000 */
[----:B------:R-:W-:Y:S01]  /*7d90*/  LEA.HI.X R5, R168, UR5, R173, 0x1, P4 ;  /* 0x00000005a8057c11 */ /* 0x000fe2000a0f0cad */
[----:B------:R-:W-:Y:S01]  /*7da0*/  FMUL R29, R29, R23 ;  /* 0x000000171d1d7220 */ /* 0x000fe20000400000 */
[----:B------:R-:W-:Y:S01]  /*7db0*/  F2FP.BF16.F32.PACK_AB R25, RZ, R25 ;  /* 0x00000019ff19723e */ /* 0x000fe200000010ff */
[-C--:B------:R-:W-:Y:S01]  /*7dc0*/  FMUL R30, R30, R23.reuse ;  /* 0x000000171e1e7220 */ /* 0x080fe20000400000 */
[C---:B------:R-:W-:Y:S01]  /*7dd0*/  SHF.L.U64.HI R11, R10.reuse, 0x4, R11 ;  /* 0x000000040a0b7819 */ /* 0x040fe2000001020b */
[----:B------:R-:W-:Y:S01]  /*7de0*/  @P1 STG.E.U16 desc[UR50][R4.64], R24 ;  /* 0x0000001804001986 */ /* 0x000fe2000c101532 */
[----:B------:R-:W-:Y:S01]  /*7df0*/  LEA R6, P4, R10, R4, 0x4 ;  /* 0x000000040a067211 */ /* 0x000fe200078820ff */
[-C--:B------:R-:W-:Y:S01]  /*7e00*/  FMUL R31, R31, R23.reuse ;  /* 0x000000171f1f7220 */ /* 0x080fe20000400000 */
[----:B------:R-:W-:Y:S01]  /*7e10*/  ISETP.GT.AND P2, PT, R2, 0x8, P2 ;  /* 0x000000080200780c */ /* 0x000fe20001744270 */
[----:B------:R-:W-:Y:S01]  /*7e20*/  @P3 STG.E.U16 desc[UR50][R4.64+0x2], R25 ;  /* 0x0000021904003986 */ /* 0x000fe2000c101532 */
[----:B------:R-:W-:Y:S01]  /*7e30*/  ISETP.GT.AND P1, PT, R0, 0x8, PT ;  /* 0x000000080000780c */ /* 0x000fe20003f24270 */
[----:B------:R-:W-:Y:S01]  /*7e40*/  IMAD.X R7, R11, 0x1, R5, P4 ;  /* 0x000000010b077824 */ /* 0x000fe200020e0605 */
[----:B------:R-:W-:Y:S01]  /*7e50*/  ISETP.GT.AND P3, PT, R2, 0x8, P0 ;  /* 0x000000080200780c */ /* 0x000fe20000764270 */
[-C--:B------:R-:W-:Y:S01]  /*7e60*/  FMUL R32, R32, R23.reuse ;  /* 0x0000001720207220 */ /* 0x080fe20000400000 */
[----:B------:R-:W-:Y:S01]  /*7e70*/  ISETP.GT.AND P0, PT, R0, 0x9, PT ;  /* 0x000000090000780c */ /* 0x000fe20003f04270 */
[-C--:B------:R-:W-:Y:S01]  /*7e80*/  FMUL R33, R33, R23.reuse ;  /* 0x0000001721217220 */ /* 0x080fe20000400000 */
[----:B------:R-:W-:Y:S01]  /*7e90*/  ISETP.GT.AND P5, PT, R2, RZ, P1 ;  /* 0x000000ff0200720c */ /* 0x000fe20000fa4270 */
[-C--:B------:R-:W-:Y:S01]  /*7ea0*/  FMUL R34, R34, R23.reuse ;  /* 0x0000001722227220 */ /* 0x080fe20000400000 */
[----:B------:R-:W-:Y:S01]  /*7eb0*/  ISETP.GT.AND P4, PT, R2, RZ, P0 ;  /* 0x000000ff0200720c */ /* 0x000fe20000784270 */
[-C--:B------:R-:W-:Y:S01]  /*7ec0*/  FMUL R35, R35, R23.reuse ;  /* 0x0000001723237220 */ /* 0x080fe20000400000 */
[----:B------:R-:W-:Y:S01]  /*7ed0*/  F2FP.BF16.F32.PACK_AB R26, RZ, R26 ;  /* 0x0000001aff1a723e */ /* 0x000fe200000010ff */
[----:B------:R-:W-:Y:S01]  /*7ee0*/  FMUL R36, R36, R23 ;  /* 0x0000001724247220 */ /* 0x000fe20000400000 */
[----:B------:R-:W-:Y:S01]  /*7ef0*/  F2FP.BF16.F32.PACK_AB R27, RZ, R27 ;  /* 0x0000001bff1b723e */ /* 0x000fe200000010ff */
[----:B------:R-:W-:Y:S01]  /*7f00*/  FMUL R37, R37, R23 ;  /* 0x0000001725257220 */ /* 0x000fe20000400000 */
[----:B------:R-:W-:Y:S01]  /*7f10*/  F2FP.BF16.F32.PACK_AB R28, RZ, R28 ;  /* 0x0000001cff1c723e */ /* 0x000fe200000010ff */
[----:B------:R-:W-:Y:S01]  /*7f20*/  @P2 STG.E.U16 desc[UR50][R6.64], R26 ;  /* 0x0000001a06002986 */ /* 0x000fe2000c101532 */
[----:B------:R-:W-:Y:S01]  /*7f30*/  F2FP.BF16.F32.PACK_AB R29, RZ, R29 ;  /* 0x0000001dff1d723e */ /* 0x000fe200000010ff */
[-C--:B------:R-:W-:Y:S01]  /*7f40*/  FMUL R38, R38, R23.reuse ;  /* 0x0000001726267220 */ /* 0x080fe20000400000 */
[----:B------:R-:W-:Y:S01]  /*7f50*/  ISETP.GT.AND P1, PT, R2, 0x8, P1 ;  /* 0x000000080200780c */ /* 0x000fe20000f24270 */
[----:B------:R-:W-:Y:S01]  /*7f60*/  @P3 STG.E.U16 desc[UR50][R6.64+0x2], R27 ;  /* 0x0000021b06003986 */ /* 0x000fe2000c101532 */
[----:B------:R-:W-:Y:S01]  /*7f70*/  ISETP.GT.AND P3, PT, R0, 0x10, PT ;  /* 0x000000100000780c */ /* 0x000fe20003f64270 */
[-C--:B------:R-:W-:Y:S01]  /*7f80*/  FMUL R39, R39, R23.reuse ;  /* 0x0000001727277220 */ /* 0x080fe20000400000 */
[----:B------:R-:W-:Y:S01]  /*7f90*/  ISETP.GT.AND P2, PT, R2, 0x8, P0 ;  /* 0x000000080200780c */ /* 0x000fe20000744270 */
[----:B------:R-:W-:Y:S01]  /*7fa0*/  @P5 STG.E.U16 desc[UR50][R4.64+0x10], R28 ;  /* 0x0000101c04005986 */ /* 0x000fe2000c101532 */
[----:B------:R-:W-:Y:S01]  /*7fb0*/  ISETP.GT.AND P0, PT, R0, 0x11, PT ;  /* 0x000000110000780c */ /* 0x000fe20003f04270 */
[-C--:B------:R-:W-:Y:S01]  /*7fc0*/  FMUL R40, R40, R23.reuse ;  /* 0x0000001728287220 */ /* 0x080fe20000400000 */
[----:B------:R-:W-:Y:S01]  /*7fd0*/  F2FP.BF16.F32.PACK_AB R30, RZ, R30 ;  /* 0x0000001eff1e723e */ /* 0x000fe200000010ff */
[----:B------:R-:W-:Y:S01]  /*7fe0*/  @P4 STG.E.U16 desc[UR50][R4.64+0x12], R29 ;  /* 0x0000121d04004986 */ /* 0x000fe2000c101532 */
[C---:B------:R-:W-:Y:S01]  /*7ff0*/  ISETP.GT.AND P4, PT, R2.reuse, RZ, P3 ;  /* 0x000000ff0200720c */ /* 0x040fe20001f84270 */
[----:B------:R-:W-:Y:S01]  /*8000*/  FMUL R41, R41, R23 ;  /* 0x0000001729297220 */ /* 0x000fe20000400000 */
[----:B------:R-:W-:Y:S01]  /*8010*/  ISETP.GT.AND P5, PT, R2, RZ, P0 ;  /* 0x000000ff0200720c */ /* 0x000fe200007a4270 */
[----:B------:R-:W-:Y:S01]  /*8020*/  @P1 STG.E.U16 desc[UR50][R6.64+0x10], R30 ;  /* 0x0000101e06001986 */ /* 0x000fe2000c101532 */
[----:B------:R-:W-:Y:S01]  /*8030*/  F2FP.BF16.F32.PACK_AB R31, RZ, R31 ;  /* 0x0000001fff1f723e */ /* 0x000fe200000010ff */
[-C--:B------:R-:W-:Y:S01]  /*8040*/  FMUL R42, R42, R23.reuse ;  /* 0x000000172a2a7220 */ /* 0x080fe20000400000 */
[----:B------:R-:W-:Y:S01]  /*8050*/  F2FP.BF16.F32.PACK_AB R32, RZ, R32 ;  /* 0x00000020ff20723e */ /* 0x000fe200000010ff */
[----:B------:R-:W-:Y:S01]  /*8060*/  FMUL R43, R43, R23 ;  /* 0x000000172b2b7220 */ /* 0x000fe20000400000 */
[----:B------:R-:W-:Y:S01]  /*8070*/  ISETP.GT.AND P1, PT, R2, 0x8, P3 ;  /* 0x000000080200780c */ /* 0x000fe20001f24270 */
[----:B------:R-:W-:Y:S01]  /*8080*/  @P2 STG.E.U16 desc[UR50][R6.64+0x12], R31 ;  /* 0x0000121f06002986 */ /* 0x000fe2000c101532 */
[----:B------:R-:W-:Y:S01]  /*8090*/  F2FP.BF16.F32.PACK_AB R33, RZ, R33 ;  /* 0x00000021ff21723e */ /* 0x000fe200000010ff */
[-C--:B------:R-:W-:Y:S01]  /*80a0*/  FMUL R44, R44, R23.reuse ;  /* 0x000000172c2c7220 */ /* 0x080fe20000400000 */
[----:B------:R-:W-:Y:S01]  /*80b0*/  ISETP.GT.AND P3, PT, R0, 0x18, PT ;  /* 0x000000180000780c */ /* 0x000fe20003f64270 */
[----:B------:R-:W-:Y:S01]  /*80c0*/  @P4 STG.E.U16 desc[UR50][R4.64+0x20], R32 ;  /* 0x0000202004004986 */ /* 0x000fe2000c101532 */
[----:B------:R-:W-:Y:S01]  /*80d0*/  ISETP.GT.AND P2, PT, R2, 0x8, P0 ;  /* 0x000000080200780c */ /* 0x000fe20000744270 */
[-C--:B------:R-:W-:Y:S01]  /*80e0*/  FMUL R45, R45, R23.reuse ;  /* 0x000000172d2d7220 */ /* 0x080fe20000400000 */
[----:B------:R-:W-:Y:S01]  /*80f0*/  ISETP.GT.AND P0, PT, R0, 0x19, PT ;  /* 0x000000190000780c */ /* 0x000fe20003f04270 */
[----:B------:R-:W-:Y:S01]  /*8100*/  @P5 STG.E.U16 desc[UR50][R4.64+0x22], R33 ;  /* 0x0000222104005986 */ /* 0x000fe2000c101532 */
[----:B------:R-:W-:Y:S01]  /*8110*/  ISETP.GT.AND P4, PT, R2, RZ, P3 ;  /* 0x000000ff0200720c */ /* 0x000fe20001f84270 */
[-C--:B------:R-:W-:Y:S01]  /*8120*/  FMUL R46, R46, R23.reuse ;  /* 0x000000172e2e7220 */ /* 0x080fe20000400000 */
[----:B------:R-:W-:Y:S01]  /*8130*/  ISETP.GT.AND P5, PT, R2, RZ, P0 ;  /* 0x000000ff0200720c */ /* 0x000fe200007a4270 */
[-C--:B------:R-:W-:Y:S01]  /*8140*/  FMUL R47, R47, R23.reuse ;  /* 0x000000172f2f7220 */ /* 0x080fe20000400000 */
[----:B------:R-:W-:Y:S01]  /*8150*/  F2FP.BF16.F32.PACK_AB R34, RZ, R34 ;  /* 0x00000022ff22723e */ /* 0x000fe200000010ff */
[----:B------:R-:W-:Y:S01]  /*8160*/  FMUL R48, R48, R23 ;  /* 0x0000001730307220 */ /* 0x000fe20000400000 */
[----:B------:R-:W-:Y:S01]  /*8170*/  F2FP.BF16.F32.PACK_AB R35, RZ, R35 ;  /* 0x00000023ff23723e */ /* 0x000fe200000010ff */
[-C--:B------:R-:W-:Y:S01]  /*8180*/  FMUL R49, R49, R23.reuse ;  /* 0x0000001731317220 */ /* 0x080fe20000400000 */
[----:B------:R-:W-:Y:S01]  /*8190*/  F2FP.BF16.F32.PACK_AB R36, RZ, R36 ;  /* 0x00000024ff24723e */ /* 0x000fe200000010ff */
[----:B------:R-:W-:Y:S01]  /*81a0*/  @P1 STG.E.U16 desc[UR50][R6.64+0x20], R34 ;  /* 0x0000202206001986 */ /* 0x000fe2000c101532 */
[----:B------:R-:W-:Y:S01]  /*81b0*/  ISETP.GT.AND P1, PT, R2, 0x8, P3 ;  /* 0x000000080200780c */ /* 0x000fe20001f24270 */
[----:B------:R-:W-:Y:S01]  /*81c0*/  FMUL R50, R50, R23 ;  /* 0x0000001732327220 */ /* 0x000fe20000400000 */
[----:B------:R-:W-:Y:S01]  /*81d0*/  F2FP.BF16.F32.PACK_AB R37, RZ, R37 ;  /* 0x00000025ff25723e */ /* 0x000fe200000010ff */
[----:B------:R-:W-:Y:S01]  /*81e0*/  @P2 STG.E.U16 desc[UR50][R6.64+0x22], R35 ;  /* 0x0000222306002986 */ /* 0x000fe2000c101532 */
[----:B------:R-:W-:Y:S01]  /*81f0*/  ISETP.GT.AND P3, PT, R0, 0x20, PT ;  /* 0x000000200000780c */ /* 0x000fe20003f64270 */
[-C--:B------:R-:W-:Y:S01]  /*8200*/  FMUL R51, R51, R23.reuse ;  /* 0x0000001733337220 */ /* 0x080fe20000400000 */
[----:B------:R-:W-:Y:S01]  /*8210*/  ISETP.GT.AND P2, PT, R2, 0x8, P0 ;  /* 0x000000080200780c */ /* 0x000fe20000744270 */
[----:B------:R-:W-:Y:S01]  /*8220*/  @P4 STG.E.U16 desc[UR50][R4.64+0x30], R36 ;  /* 0x0000302404004986 */ /* 0x000fe2000c101532 */
[----:B------:R-:W-:Y:S01]  /*8230*/  ISETP.GT.AND P0, PT, R0, 0x21, PT ;  /* 0x000000210000780c */ /* 0x000fe20003f04270 */
[-C--:B------:R-:W-:Y:S01]  /*8240*/  FMUL R52, R52, R23.reuse ;  /* 0x0000001734347220 */ /* 0x080fe20000400000 */
[C---:B------:R-:W-:Y:S01]  /*8250*/  ISETP.GT.AND P4, PT, R2.reuse, RZ, P3 ;  /* 0x000000ff0200720c */ /* 0x040fe20001f84270 */
[----:B------:R-:W-:Y:S01]  /*8260*/  @P5 STG.E.U16 desc[UR50][R4.64+0x32], R37 ;  /* 0x0000322504005986 */ /* 0x000fe2000c101532 */
        /* <DEDUP_REMOVED lines=328> */
[----:B------:R-:W-:-:S02]  /*96f0*/  ISETP.GT.AND P1, PT, R2, 0x8, P3 ;  /* 0x000000080200780c */ /* 0x000fc40001f24270 */
[----:B------:R-:W-:Y:S01]  /*9700*/  F2FP.BF16.F32.PACK_AB R105, RZ, R105 ;  /* 0x00000069ff69723e */ /* 0x000fe200000010ff */
[----:B------:R-:W-:Y:S01]  /*9710*/  @P2 STG.E.U16 desc[UR50][R6.64+0x132], R103 ;  /* 0x0001326706002986 */ /* 0x000fe2000c101532 */
[----:B------:R-:W-:Y:S02]  /*9720*/  ISETP.GT.AND P3, PT, R0, 0xa8, PT ;  /* 0x000000a80000780c */ /* 0x000fe40003f64270 */
[----:B------:R-:W-:Y:S01]  /*9730*/  ISETP.GT.AND P2, PT, R2, 0x8, P0 ;  /* 0x000000080200780c */ /* 0x000fe20000744270 */
[----:B------:R-:W-:Y:S01]  /*9740*/  @P4 STG.E.U16 desc[UR50][R4.64+0x140], R104 ;  /* 0x0001406804004986 */ /* 0x000fe2000c101532 */
[----:B------:R-:W-:Y:S02]  /*9750*/  ISETP.GT.AND P0, PT, R0, 0xa9, PT ;  /* 0x000000a90000780c */ /* 0x000fe40003f04270 */
[C---:B------:R-:W-:Y:S01]  /*9760*/  ISETP.GT.AND P4, PT, R2.reuse, RZ, P3 ;  /* 0x000000ff0200720c */ /* 0x040fe20001f84270 */
[----:B------:R-:W-:Y:S01]  /*9770*/  @P5 STG.E.U16 desc[UR50][R4.64+0x142], R105 ;  /* 0x0001426904005986 */ /* 0x000fe2000c101532 */
[----:B------:R-:W-:-:S02]  /*9780*/  ISETP.GT.AND P5, PT, R2, RZ, P0 ;  /* 0x000000ff0200720c */ /* 0x000fc400007a4270 */
[----:B------:R-:W-:Y:S02]  /*9790*/  F2FP.BF16.F32.PACK_AB R106, RZ, R106 ;  /* 0x0000006aff6a723e */ /* 0x000fe400000010ff */
[----:B------:R-:W-:Y:S02]  /*97a0*/  F2FP.BF16.F32.PACK_AB R107, RZ, R107 ;  /* 0x0000006bff6b723e */ /* 0x000fe400000010ff */
[----:B------:R-:W-:Y:S01]  /*97b0*/  F2FP.BF16.F32.PACK_AB R108, RZ, R108 ;  /* 0x0000006cff6c723e */ /* 0x000fe200000010ff */
[----:B------:R-:W-:Y:S01]  /*97c0*/  @P1 STG.E.U16 desc[UR50][R6.64+0x140], R106 ;  /* 0x0001406a06001986 */ /* 0x000fe2000c101532 */
[----:B------:R-:W-:Y:S02]  /*97d0*/  ISETP.GT.AND P1, PT, R2, 0x8, P3 ;  /* 0x000000080200780c */ /* 0x000fe40001f24270 */
[----:B------:R-:W-:Y:S01]  /*97e0*/  F2FP.BF16.F32.PACK_AB R109, RZ, R109 ;  /* 0x0000006dff6d723e */ /* 0x000fe200000010ff */
[----:B------:R-:W-:Y:S01]  /*97f0*/  @P2 STG.E.U16 desc[UR50][R6.64+0x142], R107 ;  /* 0x0001426b06002986 */ /* 0x000fe2000c101532 */
[----:B------:R-:W-:-:S02]  /*9800*/  ISETP.GT.AND P3, PT, R0, 0xb0, PT ;  /* 0x000000b00000780c */ /* 0x000fc40003f64270 */
[----:B------:R-:W-:Y:S01]  /*9810*/  ISETP.GT.AND P2, PT, R2, 0x8, P0 ;  /* 0x000000080200780c */ /* 0x000fe20000744270 */
[----:B------:R-:W-:Y:S01]  /*9820*/  @P4 STG.E.U16 desc[UR50][R4.64+0x150], R108 ;  /* 0x0001506c04004986 */ /* 0x000fe2000c101532 */
[----:B------:R-:W-:Y:S02]  /*9830*/  ISETP.GT.AND P0, PT, R0, 0xb1, PT ;  /* 0x000000b10000780c */ /* 0x000fe40003f04270 */
[C---:B------:R-:W-:Y:S01]  /*9840*/  ISETP.GT.AND P4, PT, R2.reuse, RZ, P3 ;  /* 0x000000ff0200720c */ /* 0x040fe20001f84270 */
[----:B------:R-:W-:Y:S01]  /*9850*/  @P5 STG.E.U16 desc[UR50][R4.64+0x152], R109 ;  /* 0x0001526d04005986 */ /* 0x000fe2000c101532 */
[----:B------:R-:W-:Y:S02]  /*9860*/  ISETP.GT.AND P5, PT, R2, RZ, P0 ;  /* 0x000000ff0200720c */ /* 0x000fe400007a4270 */
[----:B------:R-:W-:Y:S02]  /*9870*/  F2FP.BF16.F32.PACK_AB R110, RZ, R110 ;  /* 0x0000006eff6e723e */ /* 0x000fe400000010ff */
[----:B------:R-:W-:-:S02]  /*9880*/  F2FP.BF16.F32.PACK_AB R111, RZ, R111 ;  /* 0x0000006fff6f723e */ /* 0x000fc400000010ff */
[----:B------:R-:W-:Y:S01]  /*9890*/  F2FP.BF16.F32.PACK_AB R112, RZ, R112 ;  /* 0x00000070ff70723e */ /* 0x000fe200000010ff */
[----:B------:R-:W-:Y:S01]  /*98a0*/  @P1 STG.E.U16 desc[UR50][R6.64+0x150], R110 ;  /* 0x0001506e06001986 */ /* 0x000fe2000c101532 */
[----:B------:R-:W-:Y:S02]  /*98b0*/  ISETP.GT.AND P1, PT, R2, 0x8, P3 ;  /* 0x000000080200780c */ /* 0x000fe40001f24270 */
[----:B------:R-:W-:Y:S01]  /*98c0*/  F2FP.BF16.F32.PACK_AB R113, RZ, R113 ;  /* 0x00000071ff71723e */ /* 0x000fe200000010ff */
[----:B------:R-:W-:Y:S01]  /*98d0*/  @P2 STG.E.U16 desc[UR50][R6.64+0x152], R111 ;  /* 0x0001526f06002986 */ /* 0x000fe2000c101532 */
[----:B------:R-:W-:Y:S02]  /*98e0*/  ISETP.GT.AND P3, PT, R0, 0xb8, PT ;  /* 0x000000b80000780c */ /* 0x000fe40003f64270 */
[----:B------:R-:W-:Y:S01]  /*98f0*/  ISETP.GT.AND P2, PT, R2, 0x8, P0 ;  /* 0x000000080200780c */ /* 0x000fe20000744270 */
[----:B------:R-:W-:Y:S01]  /*9900*/  @P4 STG.E.U16 desc[UR50][R4.64+0x160], R112 ;  /* 0x0001607004004986 */ /* 0x000fe2000c101532 */
[----:B------:R-:W-:-:S02]  /*9910*/  ISETP.GT.AND P0, PT, R0, 0xb9, PT ;  /* 0x000000b90000780c */ /* 0x000fc40003f04270 */
[C---:B------:R-:W-:Y:S01]  /*9920*/  ISETP.GT.AND P4, PT, R2.reuse, RZ, P3 ;  /* 0x000000ff0200720c */ /* 0x040fe20001f84270 */
[----:B------:R-:W-:Y:S01]  /*9930*/  @P5 STG.E.U16 desc[UR50][R4.64+0x162], R113 ;  /* 0x0001627104005986 */ /* 0x000fe2000c101532 */
[C---:B------:R-:W-:Y:S02]  /*9940*/  ISETP.GT.AND P5, PT, R2.reuse, RZ, P0 ;  /* 0x000000ff0200720c */ /* 0x040fe400007a4270 */
[----:B------:R-:W-:Y:S02]  /*9950*/  F2FP.BF16.F32.PACK_AB R114, RZ, R114 ;  /* 0x00000072ff72723e */ /* 0x000fe400000010ff */
[----:B------:R-:W-:Y:S02]  /*9960*/  F2FP.BF16.F32.PACK_AB R115, RZ, R115 ;  /* 0x00000073ff73723e */ /* 0x000fe400000010ff */
        /* <DEDUP_REMOVED lines=58> */
[C---:B------:R-:W-:Y:S02]  /*9d10*/  ISETP.GT.AND P1, PT, R2.reuse, 0x8, P2 ;  /* 0x000000080200780c */ /* 0x040fe40001724270 */
[----:B------:R-:W-:Y:S01]  /*9d20*/  F2FP.BF16.F32.PACK_AB R133, RZ, R133 ;  /* 0x00000085ff85723e */ /* 0x000fe200000010ff */
[----:B------:R-:W-:Y:S01]  /*9d30*/  @P0 STG.E.U16 desc[UR50][R6.64+0x1a2], R131 ;  /* 0x0001a28306000986 */ /* 0x000fe2000c101532 */
[----:B------:R-:W-:-:S02]  /*9d40*/  ISETP.GT.AND P2, PT, R2, 0x8, P3 ;  /* 0x000000080200780c */ /* 0x000fc40001f44270 */
[C---:B------:R-:W-:Y:S01]  /*9d50*/  ISETP.GT.AND P3, PT, R0.reuse, 0xe0, PT ;  /* 0x000000e00000780c */ /* 0x040fe20003f64270 */
        /* <DEDUP_REMOVED lines=9> */
[----:B------:R-:W-:Y:S02]  /*9df0*/  F2FP.BF16.F32.PACK_AB R137, RZ, R137 ;  /* 0x00000089ff89723e */ /* 0x000fe400000010ff */
[C---:B------:R-:W-:Y:S01]  /*9e00*/  ISETP.GT.AND P1, PT, R2.reuse, 0x8, P3 ;  /* 0x000000080200780c */ /* 0x040fe20001f24270 */
[----:B------:R-:W-:Y:S01]  /*9e10*/  @P2 STG.E.U16 desc[UR50][R6.64+0x1b2], R135 ;  /* 0x0001b28706002986 */ /* 0x000fe2000c101532 */
[----:B------:R-:W-:Y:S02]  /*9e20*/  ISETP.GT.AND P0, PT, R2, 0x8, P0 ;  /* 0x000000080200780c */ /* 0x000fe40000704270 */
[----:B------:R-:W-:Y:S01]  /*9e30*/  F2FP.BF16.F32.PACK_AB R138, RZ, R138 ;  /* 0x0000008aff8a723e */ /* 0x000fe200000010ff */
[----:B------:R-:W-:Y:S01]  /*9e40*/  @P4 STG.E.U16 desc[UR50][R4.64+0x1c0], R136 ;  /* 0x0001c08804004986 */ /* 0x000fe2000c101532 */
[----:B------:R-:W-:-:S02]  /*9e50*/  ISETP.GT.AND P4, PT, R0, 0xe8, PT ;  /* 0x000000e80000780c */ /* 0x000fc40003f84270 */
[----:B------:R-:W-:Y:S01]  /*9e60*/  F2FP.BF16.F32.PACK_AB R139, RZ, R139 ;  /* 0x0000008bff8b723e */ /* 0x000fe200000010ff */
[----:B------:R-:W-:Y:S01]  /*9e70*/  @P5 STG.E.U16 desc[UR50][R4.64+0x1c2], R137 ;  /* 0x0001c28904005986 */ /* 0x000fe2000c101532 */
[----:B------:R-:W-:Y:S02]  /*9e80*/  ISETP.GT.AND P5, PT, R0, 0xe9, PT ;  /* 0x000000e90000780c */ /* 0x000fe40003fa4270 */
[C---:B------:R-:W-:Y:S01]  /*9e90*/  ISETP.GT.AND P2, PT, R2.reuse, RZ, P4 ;  /* 0x000000ff0200720c */ /* 0x040fe20002744270 */
[----:B------:R-:W-:Y:S01]  /*9ea0*/  @P1 STG.E.U16 desc[UR50][R6.64+0x1c0], R138 ;  /* 0x0001c08a06001986 */ /* 0x000fe2000c101532 */
[C---:B------:R-:W-:Y:S02]  /*9eb0*/  ISETP.GT.AND P6, PT, R2.reuse, RZ, P5 ;  /* 0x000000ff0200720c */ /* 0x040fe40002fc4270 */
[----:B------:R-:W-:Y:S01]  /*9ec0*/  ISETP.GT.AND P4, PT, R2, 0x8, P4 ;  /* 0x000000080200780c */ /* 0x000fe20002784270 */
[----:B------:R-:W-:Y:S01]  /*9ed0*/  @P0 STG.E.U16 desc[UR50][R6.64+0x1c2], R139 ;  /* 0x0001c28b06000986 */ /* 0x000fe2000c101532 */
[----:B------:R-:W-:-:S02]  /*9ee0*/  F2FP.BF16.F32.PACK_AB R140, RZ, R140 ;  /* 0x0000008cff8c723e */ /* 0x000fc400000010ff */
[----:B------:R-:W-:Y:S02]  /*9ef0*/  F2FP.BF16.F32.PACK_AB R141, RZ, R141 ;  /* 0x0000008dff8d723e */ /* 0x000fe400000010ff */
[C---:B------:R-:W-:Y:S02]  /*9f00*/  ISETP.GT.AND P3, PT, R0.reuse, 0xf0, PT ;  /* 0x000000f00000780c */ /* 0x040fe40003f64270 */
[----:B------:R-:W-:Y:S01]  /*9f10*/  F2FP.BF16.F32.PACK_AB R142, RZ, R142 ;  /* 0x0000008eff8e723e */ /* 0x000fe200000010ff */
[----:B------:R-:W-:Y:S01]  /*9f20*/  @P2 STG.E.U16 desc[UR50][R4.64+0x1d0], R140 ;  /* 0x0001d08c04002986 */ /* 0x000fe2000c101532 */
[----:B------:R-:W-:Y:S02]  /*9f30*/  ISETP.GT.AND P2, PT, R0, 0xf1, PT ;  /* 0x000000f10000780c */ /* 0x000fe40003f44270 */
[----:B------:R-:W-:Y:S01]  /*9f40*/  F2FP.BF16.F32.PACK_AB R143, RZ, R143 ;  /* 0x0000008fff8f723e */ /* 0x000fe200000010ff */
[----:B------:R-:W-:Y:S01]  /*9f50*/  @P6 STG.E.U16 desc[UR50][R4.64+0x1d2], R141 ;  /* 0x0001d28d04006986 */ /* 0x000fe2000c101532 */
[----:B------:R-:W-:-:S02]  /*9f60*/  ISETP.GT.AND P6, PT, R2, 0x8, P5 ;  /* 0x000000080200780c */ /* 0x000fc40002fc4270 */
[C---:B------:R-:W-:Y:S01]  /*9f70*/  ISETP.GT.AND P5, PT, R2.reuse, RZ, P3 ;  /* 0x000000ff0200720c */ /* 0x040fe20001fa4270 */
[----:B------:R-:W-:Y:S01]  /*9f80*/  @P4 STG.E.U16 desc[UR50][R6.64+0x1d0], R142 ;  /* 0x0001d08e06004986 */ /* 0x000fe2000c101532 */
[C---:B------:R-:W-:Y:S02]  /*9f90*/  ISETP.GT.AND P4, PT, R2.reuse, RZ, P2 ;  /* 0x000000ff0200720c */ /* 0x040fe40001784270 */
[----:B------:R-:W-:Y:S02]  /*9fa0*/  F2FP.BF16.F32.PACK_AB R144, RZ, R144 ;  /* 0x00000090ff90723e */ /* 0x000fe400000010ff */
[----:B------:R-:W-:Y:S02]  /*9fb0*/  ISETP.GT.AND P3, PT, R2, 0x8, P3 ;  /* 0x000000080200780c */ /* 0x000fe40001f64270 */
[C---:B------:R-:W-:Y:S02]  /*9fc0*/  ISETP.GT.AND P0, PT, R0.reuse, 0xf9, PT ;  /* 0x000000f90000780c */ /* 0x040fe40003f04270 */
[----:B------:R-:W-:Y:S01]  /*9fd0*/  ISETP.GT.AND P1, PT, R0, 0xf8, PT ;  /* 0x000000f80000780c */ /* 0x000fe20003f24270 */
[----:B------:R-:W-:Y:S01]  /*9fe0*/  @P6 STG.E.U16 desc[UR50][R6.64+0x1d2], R143 ;  /* 0x0001d28f06006986 */ /* 0x000fe2000c101532 */
[----:B------:R-:W-:-:S02]  /*9ff0*/  ISETP.GT.AND P2, PT, R2, 0x8, P2 ;  /* 0x000000080200780c */ /* 0x000fc40001744270 */
[C---:B------:R-:W-:Y:S01]  /*a000*/  ISETP.GT.AND P6, PT, R2.reuse, RZ, P1 ;  /* 0x000000ff0200720c */ /* 0x040fe20000fc4270 */
[----:B------:R-:W-:Y:S01]  /*a010*/  @P5 STG.E.U16 desc[UR50][R4.64+0x1e0], R144 ;  /* 0x0001e09004005986 */ /* 0x000fe2000c101532 */
[C---:B------:R-:W-:Y:S01]  /*a020*/  ISETP.GT.AND P5, PT, R2.reuse, RZ, P0 ;  /* 0x000000ff0200720c */ /* 0x040fe200007a4270 */
[----:B------:R-:W-:Y:S01]  /*a030*/  @P4 IMAD.MOV.U32 R3, RZ, RZ, R5 ;  /* 0x000000ffff034224 */ /* 0x000fe200078e0005 */
[C---:B------:R-:W-:Y:S02]  /*a040*/  ISETP.GT.AND P1, PT, R2.reuse, 0x8, P1 ;  /* 0x000000080200780c */ /* 0x040fe40000f24270 */
[----:B------:R-:W-:Y:S01]  /*a050*/  ISETP.GT.AND P0, PT, R2, 0x8, P0 ;  /* 0x000000080200780c */ /* 0x000fe20000704270 */
[----:B------:R-:W-:Y:S01]  /*a060*/  @P4 IMAD.MOV.U32 R2, RZ, RZ, R4 ;  /* 0x000000ffff024224 */ /* 0x000fe200078e0004 */
[----:B------:R-:W-:Y:S02]  /*a070*/  F2FP.BF16.F32.PACK_AB R145, RZ, R145 ;  /* 0x00000091ff91723e */ /* 0x000fe400000010ff */
[----:B------:R-:W-:-:S02]  /*a080*/  F2FP.BF16.F32.PACK_AB R146, RZ, R146 ;  /* 0x00000092ff92723e */ /* 0x000fc400000010ff */
[----:B------:R-:W-:Y:S01]  /*a090*/  F2FP.BF16.F32.PACK_AB R147, RZ, R147 ;  /* 0x00000093ff93723e */ /* 0x000fe200000010ff */
[----:B------:R0:W-:Y:S01]  /*a0a0*/  @P4 STG.E.U16 desc[UR50][R2.64+0x1e2], R145 ;  /* 0x0001e29102004986 */ /* 0x0001e2000c101532 */
[----:B------:R-:W-:Y:S02]  /*a0b0*/  F2FP.BF16.F32.PACK_AB R148, RZ, R148 ;  /* 0x00000094ff94723e */ /* 0x000fe400000010ff */
[----:B------:R-:W-:Y:S02]  /*a0c0*/  F2FP.BF16.F32.PACK_AB R149, RZ, R149 ;  /* 0x00000095ff95723e */ /* 0x000fe400000010ff */
[----:B------:R-:W-:Y:S02]  /*a0d0*/  F2FP.BF16.F32.PACK_AB R150, RZ, R150 ;  /* 0x00000096ff96723e */ /* 0x000fe400000010ff */
[----:B------:R-:W-:Y:S01]  /*a0e0*/  F2FP.BF16.F32.PACK_AB R151, RZ, R151 ;  /* 0x00000097ff97723e */ /* 0x000fe200000010ff */
[----:B0-----:R-:W-:Y:S02]  /*a0f0*/  @P3 IMAD.MOV.U32 R2, RZ, RZ, R6 ;  /* 0x000000ffff023224 */ /* 0x001fe400078e0006 */
[----:B------:R-:W-:-:S05]  /*a100*/  @P3 IMAD.MOV.U32 R3, RZ, RZ, R7 ;  /* 0x000000ffff033224 */ /* 0x000fca00078e0007 */
[----:B------:R0:W-:Y:S02]  /*a110*/  @P3 STG.E.U16 desc[UR50][R2.64+0x1e0], R146 ;  /* 0x0001e09202003986 */ /* 0x0001e4000c101532 */
[----:B0-----:R-:W-:Y:S02]  /*a120*/  @P2 IMAD.MOV.U32 R2, RZ, RZ, R6 ;  /* 0x000000ffff022224 */ /* 0x001fe400078e0006 */
[----:B------:R-:W-:-:S05]  /*a130*/  @P2 IMAD.MOV.U32 R3, RZ, RZ, R7 ;  /* 0x000000ffff032224 */ /* 0x000fca00078e0007 */
[----:B------:R0:W-:Y:S02]  /*a140*/  @P2 STG.E.U16 desc[UR50][R2.64+0x1e2], R147 ;  /* 0x0001e29302002986 */ /* 0x0001e4000c101532 */
[----:B0-----:R-:W-:Y:S02]  /*a150*/  @P6 IMAD.MOV.U32 R2, RZ, RZ, R4 ;  /* 0x000000ffff026224 */ /* 0x001fe400078e0004 */
[----:B------:R-:W-:-:S05]  /*a160*/  @P6 IMAD.MOV.U32 R3, RZ, RZ, R5 ;  /* 0x000000ffff036224 */ /* 0x000fca00078e0005 */
[----:B------:R0:W-:Y:S04]  /*a170*/  @P6 STG.E.U16 desc[UR50][R2.64+0x1f0], R148 ;  /* 0x0001f09402006986 */ /* 0x0001e8000c101532 */
[----:B------:R1:W-:Y:S01]  /*a180*/  @P5 STG.E.U16 desc[UR50][R4.64+0x1f2], R149 ;  /* 0x0001f29504005986 */ /* 0x0003e2000c101532 */
[----:B0-----:R-:W-:Y:S02]  /*a190*/  @P1 IMAD.MOV.U32 R2, RZ, RZ, R6 ;  /* 0x000000ffff021224 */ /* 0x001fe400078e0006 */
[----:B------:R-:W-:-:S05]  /*a1a0*/  @P1 IMAD.MOV.U32 R3, RZ, RZ, R7 ;  /* 0x000000ffff031224 */ /* 0x000fca00078e0007 */
[----:B------:R1:W-:Y:S04]  /*a1b0*/  @P1 STG.E.U16 desc[UR50][R2.64+0x1f0], R150 ;  /* 0x0001f09602001986 */ /* 0x0003e8000c101532 */
[----:B------:R1:W-:Y:S02]  /*a1c0*/  @P0 STG.E.U16 desc[UR50][R6.64+0x1f2], R151 ;  /* 0x0001f29706000986 */ /* 0x0003e4000c101532 */
.L_x_285:
[----:B------:R-:W-:Y:S05]  /*a1d0*/  BSYNC B0 ;  /* 0x0000000000007941 */ /* 0x000fea0003800000 */
.L_x_31:
[----:B-1----:R-:W-:Y:S01]  /*a1e0*/  IMAD.U32 R2, RZ, RZ, UR38 ;  /* 0x00000026ff027e24 */ /* 0x002fe2000f8e00ff */
[----:B------:R-:W-:Y:S01]  /*a1f0*/  ULDC.64 UR4, c[0x0][0x650] ;  /* 0x0001940000047ab9 */ /* 0x000fe20000000a00 */
[----:B0-----:R-:W-:Y:S01]  /*a200*/  IMAD.U32 R0, RZ, RZ, UR41 ;  /* 0x00000029ff007e24 */ /* 0x001fe2000f8e00ff */
[----:B------:R0:W-:Y:S01]  /*a210*/  SYNCS.ARRIVE.TRANS64.A1T0 RZ, [R158+UR46], RZ ;  /* 0x000000ff9eff79a7 */ /* 0x0001e2000810002e */
[----:B------:R-:W-:Y:S01]  /*a220*/  IMAD.U32 R3, RZ, RZ, UR39 ;  /* 0x00000027ff037e24 */ /* 0x000fe2000f8e00ff */
[C---:B------:R-:W-:Y:S01]  /*a230*/  LEA R16, P0, R2.reuse, R16, 0x1 ;  /* 0x0000001002107211 */ /* 0x040fe200078008ff */
[----:B-----5:R-:W-:Y:S02]  /*a240*/  IMAD.MOV.U32 R18, RZ, RZ, -0x1 ;  /* 0xffffffffff127424 */ /* 0x020fe400078e00ff */
[----:B------:R-:W-:Y:S01]  /*a250*/  IMAD.MOV.U32 R19, RZ, RZ, -0x1 ;  /* 0xffffffffff137424 */ /* 0x000fe200078e00ff */
[----:B------:R-:W-:Y:S01]  /*a260*/  LEA.HI.X R17, R2, R17, R0, 0x1, P0 ;  /* 0x0000001102117211 */ /* 0x000fe200000f0c00 */
[----:B------:R-:W-:Y:S01]  /*a270*/  IMAD.MOV.U32 R2, RZ, RZ, -0x1 ;  /* 0xffffffffff027424 */ /* 0x000fe200078e00ff */
[----:B------:R-:W-:-:S02]  /*a280*/  ISETP.GE.U32.AND P0, PT, R16, UR4, PT ;  /* 0x0000000410007c0c */ /* 0x000fc4000bf06070 */
[----:B------:R-:W-:Y:S02]  /*a290*/  PRMT R0, RZ, 0x7610, R0 ;  /* 0x00007610ff007816 */ /* 0x000fe40000000000 */
[----:B------:R-:W-:-:S13]  /*a2a0*/  ISETP.GE.U32.AND.EX P0, PT, R17, UR5, PT, P0 ;  /* 0x0000000511007c0c */ /* 0x000fda000bf06100 */
[----:B0-----:R-:W-:Y:S05]  /*a2b0*/  @P0 BRA `(.L_x_286) ;  /* 0x00000004008c0947 */ /* 0x001fea0003800000 */
[----:B------:R-:W0:Y:S01]  /*a2c0*/  S2UR UR7, SR_CTAID.X ;  /* 0x00000000000779c3 */ /* 0x000e220000002500 */
[----:B------:R-:W-:Y:S01]  /*a2d0*/  ULDC.64 UR4, c[0x0][0x628] ;  /* 0x00018a0000047ab9 */ /* 0x000fe20000000a00 */
[----:B------:R-:W-:Y:S01]  /*a2e0*/  ULDC UR6, c[0x0][0x150] ;  /* 0x0000540000067ab9 */ /* 0x000fe20000000800 */
[----:B------:R-:W-:Y:S01]  /*a2f0*/  ISETP.NE.U32.AND P0, PT, RZ, UR4, PT ;  /* 0x00000004ff007c0c */ /* 0x000fe2000bf05070 */
[----:B------:R-:W-:Y:S01]  /*a300*/  ULDC UR15, c[0x0][0x630] ;  /* 0x00018c00000f7ab9 */ /* 0x000fe20000000800 */
[C---:B------:R-:W-:Y:S01]  /*a310*/  R2UR UR16, R16.reuse ;  /* 0x00000000101072ca */ /* 0x040fe200000e0000 */
[----:B------:R-:W-:Y:S01]  /*a320*/  ULDC UR18, c[0x0][0x154] ;  /* 0x0000550000127ab9 */ /* 0x000fe20000000800 */
[----:B------:R-:W-:Y:S01]  /*a330*/  ISETP.NE.AND.EX P0, PT, RZ, UR5, PT, P0 ;  /* 0x00000005ff007c0c */ /* 0x000fe2000bf05300 */
[----:B------:R-:W1:Y:S01]  /*a340*/  S2UR UR19, SR_CTAID.Y ;  /* 0x00000000001379c3 */ /* 0x000e620000002600 */
[----:B------:R-:W-:Y:S02]  /*a350*/  R2UR UR17, R17 ;  /* 0x00000000111172ca */ /* 0x000fe400000e0000 */
[----:B------:R-:W-:-:S02]  /*a360*/  R2UR UR12, R16 ;  /* 0x00000000100c72ca */ /* 0x000fc400000e0000 */
[----:B------:R-:W-:Y:S02]  /*a370*/  R2UR UR13, R17 ;  /* 0x00000000110d72ca */ /* 0x000fe400000e0000 */
[----:B0-----:R-:W-:-:S05]  /*a380*/  I2FP.F32.U32 R0, UR7 ;  /* 0x0000000700007c45 */ /* 0x001fca0008201000 */
[----:B------:R-:W-:-:S04]  /*a390*/  FMUL R0, R0, UR6 ;  /* 0x0000000600007c20 */ /* 0x000fc80008400000 */
[----:B------:R0:W0:Y:S01]  /*a3a0*/  F2I.U32.TRUNC.NTZ R2, R0 ;  /* 0x0000000000027305 */ /* 0x000022000020f000 */
[----:B-1----:R-:W-:Y:S05]  /*a3b0*/  @!P0 BRA `(.L_x_287) ;  /* 0x0000000000308947 */ /* 0x002fea0003800000 */
        /* <DEDUP_REMOVED lines=12> */
.L_x_287:
[----:B------:R-:W-:Y:S01]  /*a480*/  USHF.R.U64 UR6, UR12, UR15, UR13 ;  /* 0x0000000f0c067299 */ /* 0x000fe2000800120d */
[----:B0-----:R-:W-:Y:S01]  /*a490*/  I2FP.F32.U32 R0, UR19 ;  /* 0x0000001300007c45 */ /* 0x001fe20008201000 */
[----:B------:R-:W-:Y:S01]  /*a4a0*/  USHF.R.U32.HI UR4, URZ, UR15, UR13 ;  /* 0x0000000f3f047299 */ /* 0x000fe2000801160d */
[----:B------:R-:W-:Y:S01]  /*a4b0*/  R2UR UR14, R2 ;  /* 0x00000000020e72ca */ /* 0x000fe200000e0000 */
[----:B------:R-:W-:Y:S02]  /*a4c0*/  UIADD3 UR9, UP0, URZ, -UR6, URZ ;  /* 0x800000063f097290 */ /* 0x000fe4000ff1e03f */
[----:B------:R-:W-:Y:S01]  /*a4d0*/  FMUL R0, R0, UR18 ;  /* 0x0000001200007c20 */ /* 0x000fe20008400000 */
[----:B------:R-:W-:Y:S01]  /*a4e0*/  ULDC.64 UR12, c[0x0][0x620] ;  /* 0x00018800000c7ab9 */ /* 0x000fe20000000a00 */
[----:B------:R-:W-:Y:S01]  /*a4f0*/  UIADD3.X UR4, URZ, ~UR4, URZ, UP0, !UPT ;  /* 0x800000043f047290 */ /* 0x000fe200087fe43f */
[----:B------:R-:W-:Y:S01]  /*a500*/  UMOV UR10, UR16 ;  /* 0x00000010000a7c82 */ /* 0x000fe20008000000 */
[----:B------:R-:W-:-:S02]  /*a510*/  UMOV UR11, UR17 ;  /* 0x00000011000b7c82 */ /* 0x000fc40008000000 */
[----:B------:R-:W0:Y:S01]  /*a520*/  F2I.U32.TRUNC.NTZ R0, R0 ;  /* 0x0000000000007305 */ /* 0x000e22000020f000 */
[----:B------:R-:W-:Y:S02]  /*a530*/  UIMAD UR4, UR4, UR12, URZ ;  /* 0x0000000c040472a4 */ /* 0x000fe4000f8e023f */
        /* <DEDUP_REMOVED lines=9> */
[----:B------:R-:W-:Y:S01]  /*a5d0*/  USHF.R.U64 UR12, UR10, UR13, UR11 ;  /* 0x0000000d0a0c7299 */ /* 0x000fe2000800120b */
[----:B0-----:R-:W-:Y:S01]  /*a5e0*/  R2UR UR16, R0 ;  /* 0x00000000001072ca */ /* 0x001fe200000e0000 */
[----:B------:R-:W-:Y:S01]  /*a5f0*/  USHF.R.U32.HI UR10, URZ, UR13, UR11 ;  /* 0x0000000d3f0a7299 */ /* 0x000fe2000801160b */
[----:B------:R-:W-:Y:S01]  /*a600*/  ISETP.NE.AND.EX P0, PT, RZ, UR5, PT, P0 ;  /* 0x00000005ff007c0c */ /* 0x000fe2000bf05300 */
[----:B------:R-:W-:Y:S01]  /*a610*/  ULDC UR17, c[0x0][0x608] ;  /* 0x0001820000117ab9 */ /* 0x000fe20000000800 */
[----:B------:R-:W-:-:S02]  /*a620*/  ULOP3.LUT UR23, URZ, UR18, URZ, 0x33, !UPT ;  /* 0x000000123f177292 */ /* 0x000fc4000f8e333f */
[----:B------:R-:W-:Y:S02]  /*a630*/  USHF.R.U64 UR18, UR12, UR17, UR10 ;  /* 0x000000110c127299 */ /* 0x000fe4000800120a */
[----:B------:R-:W-:Y:S01]  /*a640*/  USHF.R.U32.HI UR10, URZ, UR17, UR10 ;  /* 0x000000113f0a7299 */ /* 0x000fe2000801160a */
[----:B------:R-:W-:Y:S01]  /*a650*/  UMOV UR20, 0x1 ;  /* 0x0000000100147882 */ /* 0x000fe20000000000 */
[----:B------:R-:W-:Y:S02]  /*a660*/  UIADD3 UR14, -UR14, URZ, URZ ;  /* 0x0000003f0e0e7290 */ /* 0x000fe4000fffe13f */
[----:B------:R-:W-:Y:S02]  /*a670*/  USHF.L.U32 UR13, UR20, UR22, URZ ;  /* 0x00000016140d7299 */ /* 0x000fe4000800063f */
[----:B------:R-:W-:Y:S01]  /*a680*/  USHF.R.U64 UR20, UR18, UR22, UR10 ;  /* 0x0000001612147299 */ /* 0x000fe2000800120a */
[----:B------:R-:W-:Y:S01]  /*a690*/  ULDC UR15, c[0x0][0x144] ;  /* 0x00005100000f7ab9 */ /* 0x000fe20000000800 */
[----:B------:R-:W-:Y:S01]  /*a6a0*/  ULDC UR8, c[0x0][0x600] ;  /* 0x0001800000087ab9 */ /* 0x000fe20000000800 */
[----:B------:R-:W-:-:S02]  /*a6b0*/  UIADD3 UR21, -UR16, URZ, URZ ;  /* 0x0000003f10157290 */ /* 0x000fc4000fffe13f */
[----:B------:R-:W-:Y:S02]  /*a6c0*/  USHF.R.U32.HI UR17, URZ, UR22, UR10 ;  /* 0x000000163f117299 */ /* 0x000fe4000801160a */
[----:B------:R-:W-:Y:S02]  /*a6d0*/  UIADD3 UR9, UR8, -0x1, URZ ;  /* 0xffffffff08097890 */ /* 0x000fe4000fffe03f */
        /* <DEDUP_REMOVED lines=16> */
.L_x_288:
[----:B------:R-:W-:Y:S01]  /*a7e0*/  UISETP.NE.AND UP0, UPT, UR40, URZ, UPT ;  /* 0x0000003f2800728c */ /* 0x000fe2000bf05270 */
[----:B------:R-:W-:Y:S01]  /*a7f0*/  IMAD.MOV.U32 R0, RZ, RZ, 0x1 ;  /* 0x00000001ff007424 */ /* 0x000fe200078e00ff */
[----:B------:R-:W-:Y:S01]  /*a800*/  USHF.R.U64 UR4, UR16, UR24, UR17 ;  /* 0x0000001810047299 */ /* 0x000fe20008001211 */
[----:B------:R-:W-:Y:S01]  /*a810*/  IMAD.U32 R19, RZ, RZ, UR6 ;  /* 0x00000006ff137e24 */ /* 0x000fe2000f8e00ff */
[----:B------:R-:W-:Y:S02]  /*a820*/  ULOP3.LUT UR18, UR18, UR23, URZ, 0xc0, !UPT ;  /* 0x0000001712127292 */ /* 0x000fe4000f8ec03f */
[----:B------:R-:W-:Y:S02]  /*a830*/  UIADD3 UR5, -UR4, URZ, URZ ;  /* 0x0000003f04057290 */ /* 0x000fe4000fffe13f */
[----:B------:R-:W-:Y:S02]  /*a840*/  ULOP3.LUT UR9, UR12, UR9, URZ, 0xc0, !UPT ;  /* 0x000000090c097292 */ /* 0x000fe4000f8ec03f */
[----:B------:R-:W-:-:S02]  /*a850*/  UIMAD UR4, UR13, UR4, UR18 ;  /* 0x000000040d0472a4 */ /* 0x000fc4000f8e0212 */
[----:B------:R-:W-:Y:S02]  /*a860*/  @UP0 UIMAD UR22, UR26, UR21, UR19 ;  /* 0x000000151a1602a4 */ /* 0x000fe4000f8e0213 */
[----:B------:R-:W-:Y:S01]  /*a870*/  UIMAD UR5, UR5, UR25, UR20 ;  /* 0x00000019050572a4 */ /* 0x000fe2000f8e0214 */
[----:B------:R-:W-:Y:S02]  /*a880*/  ULDC UR7, c[0x0][0x610] ;  /* 0x0001840000077ab9 */ /* 0x000fe40000000800 */
[----:B------:R-:W-:Y:S02]  /*a890*/  UIMAD UR4, UR4, UR7, UR22 ;  /* 0x00000007040472a4 */ /* 0x000fe4000f8e0216 */
[----:B------:R-:W-:-:S04]  /*a8a0*/  UIMAD UR5, UR5, UR8, UR9 ;  /* 0x00000008050572a4 */ /* 0x000fc8000f8e0209 */
[----:B------:R-:W-:Y:S02]  /*a8b0*/  USEL UR7, UR5, UR4, !UP0 ;  /* 0x0000000405077287 */ /* 0x000fe4000c000000 */
[----:B------:R-:W-:-:S04]  /*a8c0*/  USEL UR4, UR4, UR5, !UP0 ;  /* 0x0000000504047287 */ /* 0x000fc8000c000000 */
[----:B------:R-:W-:Y:S02]  /*a8d0*/  IMAD.U32 R2, RZ, RZ, UR7 ;  /* 0x00000007ff027e24 */ /* 0x000fe4000f8e00ff */
[----:B------:R-:W-:-:S07]  /*a8e0*/  IMAD.U32 R18, RZ, RZ, UR4 ;  /* 0x00000004ff127e24 */ /* 0x000fce000f8e00ff */
.L_x_286:
[----:B------:R-:W-:Y:S02]  /*a8f0*/  LOP3.LUT P0, RZ, R0, 0xff, RZ, 0xc0, !PT ;  /* 0x000000ff00ff7812 */ /* 0x000fe4000780c0ff */
[----:B------:R-:W-:-:S11]  /*a900*/  LOP3.LUT R166, R166, 0x1, RZ, 0x3c, !PT ;  /* 0x00000001a6a67812 */ /* 0x000fd600078e3cff */
[----:B------:R-:W-:Y:S05]  /*a910*/  @P0 BRA `(.L_x_289) ;  /* 0xffffff6800f80947 */ /* 0x000fea000383ffff */
[----:B------:R-:W-:Y:S05]  /*a920*/  EXIT ;  /* 0x000000000000794d */ /* 0x000fea0003800000 */
.L_x_12:
[----:B------:R-:W-:-:S08]  /*a930*/  ISETP.NE.AND P0, PT, RZ, UR8, PT ;  /* 0x00000008ff007c0c */ /* 0x000fd0000bf05270 */
[----:B-----5:R-:W0:-:S00]  /*a940*/  USETMAXREG.DEALLOC.CTAPOOL 0x28 ;  /* 0x00000028000079c8 */ /* 0x020e0000080e0500 */
[----:B------:R-:W-:Y:S05]  /*a950*/  @P0 EXIT ;  /* 0x000000000000094d */ /* 0x000fea0003800000 */
[----:B0-----:R-:W-:Y:S01]  /*a960*/  LOP3.LUT P0, RZ, R5, 0xff, RZ, 0xc0, !PT ;  /* 0x000000ff05ff7812 */ /* 0x001fe2000780c0ff */
[----:B------:R-:W-:Y:S02]  /*a970*/  IMAD.MOV.U32 R8, RZ, RZ, 0x1 ;  /* 0x00000001ff087424 */ /* 0x000fe400078e00ff */
[----:B------:R-:W-:-:S10]  /*a980*/  IMAD.MOV.U32 R0, RZ, RZ, RZ ;  /* 0x000000ffff007224 */ /* 0x000fd400078e00ff */
[----:B------:R-:W-:Y:S05]  /*a990*/  @!P0 BRA `(.L_x_290) ;  /* 0x0000000c00448947 */ /* 0x000fea0003800000 */
[----:B------:R-:W-:Y:S01]  /*a9a0*/  LOP3.LUT P0, RZ, R4, 0x1f, RZ, 0xc0, !PT ;  /* 0x0000001f04ff7812 */ /* 0x000fe2000780c0ff */
[----:B------:R-:W-:Y:S01]  /*a9b0*/  ULDC UR5, c[0x0][0x658] ;  /* 0x0001960000057ab9 */ /* 0x000fe20000000800 */
[----:B------:R-:W-:Y:S01]  /*a9c0*/  UMOV UR6, 0xffffffff ;  /* 0xffffffff00067882 */ /* 0x000fe20000000000 */
[----:B------:R-:W-:Y:S01]  /*a9d0*/  BSSY B0, `(.L_x_290) ;  /* 0x00000cd000007945 */ /* 0x000fe20003800000 */
[----:B------:R-:W-:Y:S01]  /*a9e0*/  USHF.L.U32 UR6, UR6, UR5, URZ ;  /* 0x0000000506067299 */ /* 0x000fe2000800063f */
[C---:B------:R-:W-:Y:S01]  /*a9f0*/  ISETP.NE.AND P3, PT, R3.reuse, RZ, PT ;  /* 0x000000ff0300720c */ /* 0x040fe20003f65270 */
[----:B------:R-:W-:Y:S01]  /*aa00*/  IMAD.MOV.U32 R9, RZ, RZ, 0x1 ;  /* 0x00000001ff097424 */ /* 0x000fe200078e00ff */
[----:B------:R-:W-:Y:S01]  /*aa10*/  ISETP.NE.OR P0, PT, R3, RZ, !P0 ;  /* 0x000000ff0300720c */ /* 0x000fe20004705670 */
[----:B------:R-:W-:Y:S01]  /*aa20*/  IMAD.MOV.U32 R8, RZ, RZ, 0x1 ;  /* 0x00000001ff087424 */ /* 0x000fe200078e00ff */
[----:B------:R-:W-:Y:S01]  /*aa30*/  ULDC UR4, c[0x0][0x600] ;  /* 0x0001800000047ab9 */ /* 0x000fe20000000800 */
[----:B------:R-:W-:Y:S01]  /*aa40*/  IMAD.MOV.U32 R0, RZ, RZ, RZ ;  /* 0x000000ffff007224 */ /* 0x000fe200078e00ff */
[----:B------:R-:W-:Y:S01]  /*aa50*/  UMOV UR7, 0x1 ;  /* 0x0000000100077882 */ /* 0x000fe20000000000 */
[----:B------:R-:W-:-:S02]  /*aa60*/  UIADD3 UR21, UR37, 0x1, URZ ;  /* 0x0000000125157890 */ /* 0x000fc4000fffe03f */
[----:B------:R-:W-:Y:S02]  /*aa70*/  ULOP3.LUT UR13, UR42, 0x2, URZ, 0xfc, !UPT ;  /* 0x000000022a0d7892 */ /* 0x000fe4000f8efc3f */
[----:B------:R-:W-:Y:S02]  /*aa80*/  UIADD3 UR4, UR4, -0x1, URZ ;  /* 0xffffffff04047890 */ /* 0x000fe4000fffe03f */
[----:B------:R-:W-:Y:S02]  /*aa90*/  USHF.L.U32 UR5, UR7, UR5, URZ ;  /* 0x0000000507057299 */ /* 0x000fe4000800063f */
[----:B------:R-:W-:Y:S01]  /*aaa0*/  ULOP3.LUT UR6, URZ, UR6, URZ, 0x33, !UPT ;  /* 0x000000063f067292 */ /* 0x000fe2000f8e333f */
[----:B------:R-:W-:-:S11]  /*aab0*/  ULDC.64 UR30, c[0x0][0x198] ;  /* 0x00006600001e7ab9 */ /* 0x000fd60000000a00 */
.L_x_302:
[----:B------:R-:W-:-:S03]  /*aac0*/  UMOV UR7, 0xffffffff ;  /* 0xffffffff00077882 */ /* 0x000fc60000000000 */
[----:B------:R-:W-:Y:S05]  /*aad0*/  BRA.DIV UR7, `(.L_x_291) ;  /* 0x0000000e07c47947 */ /* 0x000fea000b800000 */
[----:B------:R-:W-:-:S13]  /*aae0*/  ELECT P6, URZ, PT ;  /* 0x00000000003f782f */ /* 0x000fda00038c0000 */
.L_x_313:
[----:B------:R-:W0:Y:S01]  /*aaf0*/  LDC R3, c[0x0][0x28c] ;  /* 0x0000a300ff037b82 */ /* 0x000e220000000800 */
[----:B------:R-:W-:Y:S01]  /*ab00*/  BSSY B1, `(.L_x_292) ;  /* 0x0000044000017945 */ /* 0x000fe20003800000 */
[----:B0-----:R-:W-:-:S13]  /*ab10*/  ISETP.LT.OR P6, PT, R3, 0x1, !P6 ;  /* 0x000000010300780c */ /* 0x001fda00077c1670 */
[----:B------:R-:W-:Y:S05]  /*ab20*/  @P6 BRA `(.L_x_293) ;  /* 0x0000000400046947 */ /* 0x000fea0003800000 */
[----:B------:R-:W-:Y:S02]  /*ab30*/  IMAD.SHL.U32 R6, R2, 0x100, RZ ;  /* 0x0000010002067824 */ /* 0x000fe400078e00ff */
[----:B------:R-:W-:Y:S02]  /*ab40*/  IMAD.SHL.U32 R18, R18, 0x40, RZ ;  /* 0x0000004012127824 */ /* 0x000fe400078e00ff */
[----:B------:R-:W-:Y:S02]  /*ab50*/  IMAD.MOV.U32 R11, RZ, RZ, RZ ;  /* 0x000000ffff0b7224 */ /* 0x000fe400078e00ff */
[----:B------:R-:W-:Y:S02]  /*ab60*/  IMAD.U32 R12, RZ, RZ, UR21 ;  /* 0x00000015ff0c7e24 */ /* 0x000fe4000f8e00ff */
[----:B------:R-:W-:Y:S02]  /*ab70*/  IMAD.MOV.U32 R2, RZ, RZ, R8 ;  /* 0x000000ffff027224 */ /* 0x000fe400078e0008 */
[----:B------:R-:W-:-:S07]  /*ab80*/  IMAD.MOV.U32 R3, RZ, RZ, R0 ;  /* 0x000000ffff037224 */ /* 0x000fce00078e0000 */
.L_x_297:
[----:B------:R-:W0:Y:S01]  /*ab90*/  S2R R5, SR_CgaCtaId ;  /* 0x0000000000057919 */ /* 0x000e220000008800 */
[----:B------:R-:W-:-:S04]  /*aba0*/  MOV R4, 0x400 ;  /* 0x0000040000047802 */ /* 0x000fc80000000f00 */
[----:B0-----:R-:W-:Y:S02]  /*abb0*/  LEA R10, R5, R4, 0x18 ;  /* 0x00000004050a7211 */ /* 0x001fe400078ec0ff */
[----:B------:R-:W-:Y:S01]  /*abc0*/  SHF.L.U32 R4, R2, 0x1f, RZ ;  /* 0x0000001f02047819 */ /* 0x000fe200000006ff */
[----:B------:R-:W0:Y:S02]  /*abd0*/  @!P3 LDC R5, c[0x0][0x500] ;  /* 0x00014000ff05bb82 */ /* 0x000e240000000800 */
[----:B------:R-:W-:-:S04]  /*abe0*/  IMAD R7, R3, 0x8, R10 ;  /* 0x0000000803077824 */ /* 0x000fc800078e020a */
[----:B------:R-:W1:Y:S02]  /*abf0*/  SYNCS.PHASECHK.TRANS64.TRYWAIT P1, [R7+URZ+0x10], R4 ;  /* 0x00001004070075a7 */ /* 0x000e64000802017f */
[----:B-1----:R-:W-:Y:S05]  /*ac00*/  @!P1 BRA `(.L_x_294) ;  /* 0x0000000c00989947 */ /* 0x002fea0003800000 */
.L_x_314:
[----:B------:R-:W-:Y:S01]  /*ac10*/  UPRMT UR7, UR13, 0x9910, URZ ;  /* 0x000099100d077896 */ /* 0x000fe2000800003f */
[----:B0-----:R0:W-:Y:S03]  /*ac20*/  @!P3 SYNCS.ARRIVE.TRANS64 RZ, [R7+URZ], R5 ;  /* 0x0000000507ffb9a7 */ /* 0x0011e6000800003f */
[----:B------:R-:W-:-:S06]  /*ac30*/  UISETP.NE.AND UP0, UPT, UR7, 0x2, UPT ;  /* 0x000000020700788c */ /* 0x000fcc000bf05270 */
[----:B------:R-:W-:-:S13]  /*ac40*/  PLOP3.LUT P1, PT, PT, PT, UP0, 0x80, 0x0 ;  /* 0x000000000000781c */ /* 0x000fda0003f2f008 */
[----:B0-----:R-:W-:Y:S05]  /*ac50*/  @P1 BRA `(.L_x_295) ;  /* 0x0000000000041947 */ /* 0x001fea0003800000 */
[----:B------:R-:W-:Y:S01]  /*ac60*/  BPT.TRAP 0x1 ;  /* 0x000000040000795c */ /* 0x000fe20000300000 */
.L_x_295:
[----:B------:R-:W-:Y:S05]  /*ac70*/  @P0 BRA `(.L_x_296) ;  /* 0x0000000000040947 */ /* 0x000fea0003800000 */
[----:B------:R-:W-:Y:S01]  /*ac80*/  BPT.TRAP 0x1 ;  /* 0x000000040000795c */ /* 0x000fe20000300000 */
.L_x_296:
[--C-:B-1----:R-:W-:Y:S01]  /*ac90*/  IMAD R4, R3, 0x4000, R10.reuse ;  /* 0x0000400003047824 */ /* 0x102fe200078e020a */
[----:B------:R-:W-:Y:S01]  /*aca0*/  R2UR UR34, R11 ;  /* 0x000000000b2272ca */ /* 0x000fe200000e0000 */
[----:B------:R-:W-:Y:S01]  /*acb0*/  IMAD R10, R3, 0x10000, R10 ;  /* 0x00010000030a7824 */ /* 0x000fe200078e020a */
[----:B------:R-:W-:Y:S01]  /*acc0*/  R2UR UR33, R7 ;  /* 0x00000000072172ca */ /* 0x000fe200000e0000 */
[----:B------:R-:W-:Y:S01]  /*acd0*/  VIADD R12, R12, 0xffffffff ;  /* 0xffffffff0c0c7836 */ /* 0x000fe20000000000 */
[----:B------:R-:W-:Y:S01]  /*ace0*/  R2UR UR24, R4 ;  /* 0x00000000041872ca */ /* 0x000fe200000e0000 */
[----:B------:R-:W-:Y:S01]  /*acf0*/  UIADD3 UR14, UP0, UR30, 0xf0, URZ ;  /* 0x000000f01e0e7890 */ /* 0x000fe2000ff1e03f */
[----:B------:R-:W-:Y:S01]  /*ad00*/  R2UR UR8, R10 ;  /* 0x000000000a0872ca */ /* 0x000fe200000e0000 */
[----:B------:R-:W-:Y:S01]  /*ad10*/  UIADD3 UR44, UP1, UR30, 0x1f0, URZ ;  /* 0x000001f01e2c7890 */ /* 0x000fe2000ff3e03f */
[----:B------:R-:W-:Y:S01]  /*ad20*/  R2UR UR36, R19 ;  /* 0x00000000132472ca */ /* 0x000fe200000e0000 */
[----:B------:R-:W-:Y:S01]  /*ad30*/  UIADD3.X UR15, URZ, UR31, URZ, UP0, !UPT ;  /* 0x0000001f3f0f7290 */ /* 0x000fe200087fe43f */
[----:B------:R-:W-:Y:S01]  /*ad40*/  R2UR UR35, R18 ;  /* 0x00000000122372ca */ /* 0x000fe200000e0000 */
[----:B------:R-:W-:Y:S01]  /*ad50*/  UIADD3.X UR45, URZ, UR31, URZ, UP1, !UPT ;  /* 0x0000001f3f2d7290 */ /* 0x000fe20008ffe43f */
[----:B------:R-:W-:Y:S01]  /*ad60*/  R2UR UR19, R6 ;  /* 0x00000000061372ca */ /* 0x000fe200000e0000 */
[----:B------:R-:W-:Y:S01]  /*ad70*/  UIADD3 UR26, UR34, 0x40, URZ ;  /* 0x00000040221a7890 */ /* 0x000fe2000fffe03f */
[----:B------:R-:W-:Y:S01]  /*ad80*/  ISETP.GT.AND P2, PT, R12, 0x1, PT ;  /* 0x000000010c00780c */ /* 0x000fe20003f44270 */
[----:B------:R-:W-:Y:S01]  /*ad90*/  VIADD R3, R3, 0x1 ;  /* 0x0000000103037836 */ /* 0x000fe20000000000 */
[----:B------:R-:W-:Y:S01]  /*ada0*/  UMOV UR22, 0x0 ;  /* 0x0000000000167882 */ /* 0x000fe20000000000 */
[----:B------:R-:W-:Y:S01]  /*adb0*/  UIADD3 UR32, UR24, 0x100, URZ ;  /* 0x0000010018207890 */ /* 0x000fe2000fffe03f */
[----:B------:R-:W-:Y:S01]  /*adc0*/  VIADD R11, R11, 0x80 ;  /* 0x000000800b0b7836 */ /* 0x000fe20000000000 */
[----:B------:R-:W-:Y:S01]  /*add0*/  UIADD3 UR24, UR24, 0x2100, URZ ;  /* 0x0000210018187890 */ /* 0x000fe2000fffe03f */
[----:B------:R-:W-:Y:S01]  /*ade0*/  ISETP.NE.AND P1, PT, R3, 0x2, PT ;  /* 0x000000020300780c */ /* 0x000fe20003f25270 */
[----:B------:R-:W-:-:S02]  /*adf0*/  UIADD3 UR16, UR8, 0x8100, URZ ;  /* 0x0000810008107890 */ /* 0x000fc4000fffe03f */
[----:B------:R-:W-:Y:S01]  /*ae00*/  UIADD3 UR8, UR8, 0x10100, URZ ;  /* 0x0001010008087890 */ /* 0x000fe2000fffe03f */
[----:B------:R-:W-:Y:S01]  /*ae10*/  SEL R5, RZ, 0x1, P1 ;  /* 0x00000001ff057807 */ /* 0x000fe20000800000 */
[----:B------:R-:W-:Y:S01]  /*ae20*/  UMOV UR23, 0x10000000 ;  /* 0x1000000000177882 */ /* 0x000fe20000000000 */
[----:B------:R-:W-:Y:S01]  /*ae30*/  UMOV UR25, UR33 ;  /* 0x0000002100197c82 */ /* 0x000fe20008000000 */
[----:B------:R-:W-:Y:S01]  /*ae40*/  UMOV UR28, UR36 ;  /* 0x00000024001c7c82 */ /* 0x000fe20008000000 */
[----:B------:R-:W-:Y:S01]  /*ae50*/  UMOV UR27, UR35 ;  /* 0x00000023001b7c82 */ /* 0x000fe20008000000 */
[----:B------:R-:W-:Y:S01]  /*ae60*/  UMOV UR17, UR33 ;  /* 0x0000002100117c82 */ /* 0x000fe20008000000 */
[----:B------:R-:W-:Y:S01]  /*ae70*/  UMOV UR18, UR34 ;  /* 0x0000002200127c82 */ /* 0x000fe20008000000 */
[----:B------:R-:W-:Y:S01]  /*ae80*/  UMOV UR20, UR36 ;  /* 0x0000002400147c82 */ /* 0x000fe20008000000 */
[----:B------:R0:W-:Y:S01]  /*ae90*/  UTMALDG.3D [UR32], [UR14], desc[UR22] ;  /* 0x000016200e0075b4 */ /* 0x0001e20008011000 */
[----:B------:R-:W-:Y:S01]  /*aea0*/  UMOV UR9, UR33 ;  /* 0x0000002100097c82 */ /* 0x000fe20008000000 */
[----:B------:R-:W-:Y:S01]  /*aeb0*/  UMOV UR11, UR19 ;  /* 0x00000013000b7c82 */ /* 0x000fe20008000000 */
[----:B------:R-:W-:Y:S01]  /*aec0*/  UMOV UR12, UR36 ;  /* 0x00000024000c7c82 */ /* 0x000fe20008000000 */
[----:B------:R-:W-:Y:S01]  /*aed0*/  UMOV UR10, UR26 ;  /* 0x0000001a000a7c82 */ /* 0x000fe20008000000 */
[----:B------:R-:W-:-:S02]  /*aee0*/  LOP3.LUT R2, R2, R5, RZ, 0x3c, !PT ;  /* 0x0000000502027212 */ /* 0x000fc400078e3cff */
[----:B------:R-:W-:Y:S01]  /*aef0*/  SEL R3, R3, RZ, P1 ;  /* 0x000000ff03037207 */ /* 0x000fe20000800000 */
[----:B------:R0:W-:Y:S01]  /*af00*/  UTMALDG.3D [UR24], [UR14], desc[UR22] ;  /* 0x000016180e0075b4 */ /* 0x0001e20008011000 */
[----:B------:R0:W-:Y:S01]  /*af10*/  UTMALDG.3D [UR16], [UR44], desc[UR22] ;  /* 0x000016102c0075b4 */ /* 0x0001e20008011000 */
[----:B------:R0:W-:Y:S02]  /*af20*/  UTMALDG.3D [UR8], [UR44], desc[UR22] ;  /* 0x000016082c0075b4 */ /* 0x0001e40008011000 */
[----:B0-----:R-:W-:Y:S05]  /*af30*/  @P2 BRA `(.L_x_297) ;  /* 0xfffffffc00142947 */ /* 0x001fea000383ffff */
.L_x_293:
[----:B------:R-:W-:Y:S05]  /*af40*/  BSYNC B1 ;  /* 0x0000000000017941 */ /* 0x000fea0003800000 */
.L_x_292:
[----:B------:R-:W-:Y:S01]  /*af50*/  LOP3.LUT P4, RZ, R9, 0xff, RZ, 0xc0, !PT ;  /* 0x000000ff09ff7812 */ /* 0x000fe2000788c0ff */
[----:B------:R-:W-:Y:S01]  /*af60*/  VIADD R0, R0, UR37 ;  /* 0x0000002500007c36 */ /* 0x000fe20008000000 */
[----:B------:R-:W-:Y:S01]  /*af70*/  ULDC.64 UR8, c[0x0][0x650] ;  /* 0x0001940000087ab9 */ /* 0x000fe20000000a00 */
[----:B------:R-:W-:Y:S01]  /*af80*/  BSSY B1, `(.L_x_298) ;  /* 0x000006f000017945 */ /* 0x000fe20003800000 */
[----:B------:R-:W-:Y:S01]  /*af90*/  IMAD.MOV.U32 R18, RZ, RZ, -0x1 ;  /* 0xffffffffff127424 */ /* 0x000fe200078e00ff */
[----:B------:R-:W-:Y:S01]  /*afa0*/  PRMT R9, RZ, 0x7610, R9 ;  /* 0x00007610ff097816 */ /* 0x000fe20000000009 */
[----:B------:R-:W-:Y:S01]  /*afb0*/  IMAD.MOV.U32 R19, RZ, RZ, -0x1 ;  /* 0xffffffffff137424 */ /* 0x000fe200078e00ff */
[C---:B------:R-:W-:Y:S02]  /*afc0*/  ISETP.GT.U32.AND P1, PT, R0.reuse, 0x1, PT ;  /* 0x000000010000780c */ /* 0x040fe40003f24070 */
[----:B------:R-:W-:Y:S02]  /*afd0*/  SHF.R.U32.HI R2, RZ, 0x1, R0 ;  /* 0x00000001ff027819 */ /* 0x000fe40000011600 */
[----:B------:R-:W-:-:S02]  /*afe0*/  LOP3.LUT R0, R0, 0x1, RZ, 0xc0, !PT ;  /* 0x0000000100007812 */ /* 0x000fc400078ec0ff */
[----:B------:R-:W0:Y:S01]  /*aff0*/  @P4 S2R R4, SR_CgaCtaId ;  /* 0x0000000000044919 */ /* 0x000e220000008800 */
[----:B------:R-:W-:Y:S02]  /*b000*/  @P4 MOV R3, 0x400 ;  /* 0x0000040000034802 */ /* 0x000fe40000000f00 */
[----:B------:R-:W-:-:S04]  /*b010*/  LOP3.LUT R2, R2, 0x1, RZ, 0xc0, !PT ;  /* 0x0000000102027812 */ /* 0x000fc800078ec0ff */
[----:B------:R-:W-:Y:S02]  /*b020*/  ISETP.NE.U32.AND P2, PT, R2, 0x1, PT ;  /* 0x000000010200780c */ /* 0x000fe40003f45070 */
[----:B0-----:R-:W-:Y:S01]  /*b030*/  @P4 LEA R3, R4, R3, 0x18 ;  /* 0x0000000304034211 */ /* 0x001fe200078ec0ff */
[----:B------:R-:W-:-:S03]  /*b040*/  IMAD.U32 R4, RZ, RZ, UR37 ;  /* 0x00000025ff047e24 */ /* 0x000fc6000f8e00ff */
[----:B------:R0:W-:Y:S01]  /*b050*/  @P4 SYNCS.ARRIVE.TRANS64.A1T0 RZ, [R3+URZ+0x58], RZ ;  /* 0x000058ff03ff49a7 */ /* 0x0001e2000810003f */
[----:B------:R-:W-:Y:S02]  /*b060*/  IADD3 R16, P4, R16, UR38, RZ ;  /* 0x0000002610107c10 */ /* 0x000fe4000ff9e0ff */
[----:B------:R-:W-:Y:S02]  /*b070*/  ISETP.LT.U32.AND P1, PT, R4, 0x2, P1 ;  /* 0x000000020400780c */ /* 0x000fe40000f21070 */
[----:B------:R-:W-:Y:S02]  /*b080*/  IADD3.X R17, R17, UR41, RZ, P4, !PT ;  /* 0x0000002911117c10 */ /* 0x000fe4000a7fe4ff */
[----:B------:R-:W-:Y:S02]  /*b090*/  ISETP.GE.U32.AND P4, PT, R16, UR8, PT ;  /* 0x0000000810007c0c */ /* 0x000fe4000bf86070 */
[----:B0-----:R-:W-:Y:S02]  /*b0a0*/  SEL R3, RZ, 0x1, !P1 ;  /* 0x00000001ff037807 */ /* 0x001fe40004800000 */
[----:B------:R-:W-:-:S02]  /*b0b0*/  ISETP.GE.U32.AND.EX P1, PT, R17, UR9, PT, P4 ;  /* 0x0000000911007c0c */ /* 0x000fc4000bf26140 */
[----:B------:R-:W-:-:S04]  /*b0c0*/  ISETP.GT.U32.AND P2, PT, R4, 0x1, !P2 ;  /* 0x000000010400780c */ /* 0x000fc80005744070 */
[----:B------:R-:W-:-:S04]  /*b0d0*/  SEL R2, RZ, 0x1, !P2 ;  /* 0x00000001ff027807 */ /* 0x000fc80005000000 */
[--C-:B------:R-:W-:Y:S01]  /*b0e0*/  LOP3.LUT R8, R2, R8, R3.reuse, 0x96, !PT ;  /* 0x0000000802087212 */ /* 0x100fe200078e9603 */
[----:B------:R-:W-:Y:S01]  /*b0f0*/  IMAD.MOV.U32 R2, RZ, RZ, -0x1 ;  /* 0xffffffffff027424 */ /* 0x000fe200078e00ff */
[----:B------:R-:W-:Y:S01]  /*b100*/  PRMT R3, RZ, 0x7610, R3 ;  /* 0x00007610ff037816 */ /* 0x000fe20000000003 */
[----:B------:R-:W-:Y:S06]  /*b110*/  @P1 BRA `(.L_x_299) ;  /* 0x0000000400541947 */ /* 0x000fec0003800000 */
[----:B------:R-:W0:Y:S01]  /*b120*/  S2UR UR7, SR_CTAID.X ;  /* 0x00000000000779c3 */ /* 0x000e220000002500 */
[----:B------:R-:W-:Y:S01]  /*b130*/  ULDC.64 UR8, c[0x0][0x628] ;  /* 0x00018a0000087ab9 */ /* 0x000fe20000000a00 */
[----:B------:R-:W-:Y:S01]  /*b140*/  ULDC UR10, c[0x0][0x150] ;  /* 0x00005400000a7ab9 */ /* 0x000fe20000000800 */
[----:B------:R-:W-:Y:S01]  /*b150*/  ISETP.NE.U32.AND P1, PT, RZ, UR8, PT ;  /* 0x00000008ff007c0c */ /* 0x000fe2000bf25070 */
[----:B------:R-:W-:Y:S01]  /*b160*/  ULDC UR11, c[0x0][0x630] ;  /* 0x00018c00000b7ab9 */ /* 0x000fe20000000800 */
[----:B------:R-:W-:Y:S01]  /*b170*/  ULDC UR14, c[0x0][0x154] ;  /* 0x00005500000e7ab9 */ /* 0x000fe20000000800 */
[----:B------:R-:W-:Y:S01]  /*b180*/  IMAD.MOV.U32 R2, RZ, RZ, R16 ;  /* 0x000000ffff027224 */ /* 0x000fe200078e0010 */
[----:B------:R-:W-:Y:S01]  /*b190*/  ISETP.NE.AND.EX P1, PT, RZ, UR9, PT, P1 ;  /* 0x00000009ff007c0c */ /* 0x000fe2000bf25310 */
[----:B------:R-:W1:Y:S01]  /*b1a0*/  S2UR UR12, SR_CTAID.Y ;  /* 0x00000000000c79c3 */ /* 0x000e620000002600 */
[----:B0-----:R-:W-:-:S05]  /*b1b0*/  I2FP.F32.U32 R3, UR7 ;  /* 0x0000000700037c45 */ /* 0x001fca0008201000 */
[----:B------:R-:W-:Y:S01]  /*b1c0*/  FMUL R10, R3, UR10 ;  /* 0x0000000a030a7c20 */ /* 0x000fe20008400000 */
[----:B------:R-:W-:-:S05]  /*b1d0*/  IMAD.MOV.U32 R3, RZ, RZ, R17 ;  /* 0x000000ffff037224 */ /* 0x000fca00078e0011 */
[----:B------:R-:W-:Y:S05]  /*b1e0*/  @!P1 BRA `(.L_x_300) ;  /* 0x0000000000289947 */ /* 0x000fea0003800000 */
[----:B------:R-:W-:Y:S02]  /*b1f0*/  ULDC UR10, c[0x0][0x634] ;  /* 0x00018d00000a7ab9 */ /* 0x000fe40000000800 */
[----:B------:R-:W-:-:S05]  /*b200*/  IADD3 R7, P1, R16, UR10, RZ ;  /* 0x0000000a10077c10 */ /* 0x000fca000ff3e0ff */
[----:B------:R-:W-:-:S04]  /*b210*/  IMAD.X R11, RZ, RZ, R17, P1 ;  /* 0x000000ffff0b7224 */ /* 0x000fc800008e0611 */
[----:B------:R-:W-:-:S04]  /*b220*/  IMAD.WIDE.U32 R4, R11, UR8, RZ ;  /* 0x000000080b047c25 */ /* 0x000fc8000f8e00ff */
[----:B------:R-:W-:-:S04]  /*b230*/  IMAD.WIDE.U32 R4, P1, R7, UR9, R4 ;  /* 0x0000000907047c25 */ /* 0x000fc8000f820004 */
[----:B------:R-:W-:-:S04]  /*b240*/  IMAD.WIDE.U32 R6, R7, UR8, RZ ;  /* 0x0000000807067c25 */ /* 0x000fc8000f8e00ff */
[----:B------:R-:W-:Y:S01]  /*b250*/  IMAD.X R3, RZ, RZ, RZ, P1 ;  /* 0x000000ffff037224 */ /* 0x000fe200008e06ff */
[----:B------:R-:W-:Y:S01]  /*b260*/  IADD3 RZ, P1, R7, R4, RZ ;  /* 0x0000000407ff7210 */ /* 0x000fe20007f3e0ff */
[----:B------:R-:W-:-:S04]  /*b270*/  IMAD.MOV.U32 R2, RZ, RZ, R5 ;  /* 0x000000ffff027224 */ /* 0x000fc800078e0005 */
[----:B------:R-:W-:-:S08]  /*b280*/  IMAD.WIDE.U32.X R2, R11, UR9, R2, P1 ;  /* 0x000000090b027c25 */ /* 0x000fd000088e0402 */
.L_x_300:
[--C-:B------:R-:W-:Y:S01]  /*b290*/  SHF.R.U64 R19, R2, UR11, R3.reuse ;  /* 0x0000000b02137c19 */ /* 0x100fe20008001203 */
[----:B------:R-:W0:Y:S01]  /*b2a0*/  F2I.U32.TRUNC.NTZ R10, R10 ;  /* 0x0000000a000a7305 */ /* 0x000e22000020f000 */
[----:B------:R-:W-:Y:S01]  /*b2b0*/  SHF.R.U32.HI R2, RZ, UR11, R3 ;  /* 0x0000000bff027c19 */ /* 0x000fe20008011603 */
[----:B------:R-:W-:Y:S01]  /*b2c0*/  ULDC.64 UR8, c[0x0][0x620] ;  /* 0x0001880000087ab9 */ /* 0x000fe20000000a00 */
[----:B------:R-:W-:Y:S01]  /*b2d0*/  IADD3 R5, P1, RZ, -R19, RZ ;  /* 0x80000013ff057210 */ /* 0x000fe20007f3e0ff */
[----:B------:R-:W2:Y:S01]  /*b2e0*/  LDC R15, c[0x0][0x610] ;  /* 0x00018400ff0f7b82 */ /* 0x000ea20000000800 */
[----:B-1----:R-:W-:Y:S01]  /*b2f0*/  I2FP.F32.U32 R4, UR12 ;  /* 0x0000000c00047c45 */ /* 0x002fe20008201000 */
[----:B------:R-:W-:Y:S01]  /*b300*/  ULDC UR11, c[0x0][0x658] ;  /* 0x00019600000b7ab9 */ /* 0x000fe20000000800 */
[----:B------:R-:W-:Y:S01]  /*b310*/  ULDC UR16, c[0x0][0x648] ;  /* 0x0001920000107ab9 */ /* 0x000fe20000000800 */
[----:B------:R-:W-:Y:S02]  /*b320*/  IMAD.X R2, RZ, RZ, ~R2, P1 ;  /* 0x000000ffff027224 */ /* 0x000fe400008e0e02 */
[----:B------:R-:W-:Y:S01]  /*b330*/  FMUL R6, R4, UR14 ;  /* 0x0000000e04067c20 */ /* 0x000fe20008400000 */
[----:B------:R-:W-:Y:S01]  /*b340*/  ULDC.64 UR14, c[0x0][0x640] ;  /* 0x00019000000e7ab9 */ /* 0x000fe20000000a00 */
[----:B------:R-:W-:Y:S01]  /*b350*/  IMAD R4, R2, UR8, RZ ;  /* 0x0000000802047c24 */ /* 0x000fe2000f8e02ff */
[----:B------:R-:W-:Y:S01]  /*b360*/  ISETP.NE.U32.AND P1, PT, RZ, UR14, PT ;  /* 0x0000000eff007c0c */ /* 0x000fe2000bf25070 */
[C---:B------:R-:W-:Y:S01]  /*b370*/  IMAD.WIDE.U32 R2, R5.reuse, UR8, R16 ;  /* 0x0000000805027c25 */ /* 0x040fe2000f8e0010 */
[----:B0-----:R-:W-:Y:S01]  /*b380*/  R2UR UR8, R10 ;  /* 0x000000000a0872ca */ /* 0x001fe200000e0000 */
[----:B------:R-:W0:Y:S01]  /*b390*/  F2I.U32.TRUNC.NTZ R6, R6 ;  /* 0x0000000600067305 */ /* 0x000e22000020f000 */
[----:B------:R-:W-:Y:S01]  /*b3a0*/  ISETP.NE.AND.EX P1, PT, RZ, UR15, PT, P1 ;  /* 0x0000000fff007c0c */ /* 0x000fe2000bf25310 */
[----:B------:R-:W-:Y:S01]  /*b3b0*/  IMAD R5, R5, UR9, R4 ;  /* 0x0000000905057c24 */ /* 0x000fe2000f8e0204 */
[----:B------:R-:W-:-:S03]  /*b3c0*/  ULDC UR9, c[0x0][0x618] ;  /* 0x0001860000097ab9 */ /* 0x000fc60000000800 */
[----:B------:R-:W-:-:S05]  /*b3d0*/  IMAD.IADD R3, R3, 0x1, R5 ;  /* 0x0000000103037824 */ /* 0x000fca00078e0205 */
[--C-:B------:R-:W-:Y:S02]  /*b3e0*/  SHF.R.U64 R10, R2, UR9, R3.reuse ;  /* 0x00000009020a7c19 */ /* 0x100fe40008001203 */
[----:B------:R-:W-:Y:S01]  /*b3f0*/  SHF.R.U32.HI R3, RZ, UR9, R3 ;  /* 0x00000009ff037c19 */ /* 0x000fe20008011603 */
[----:B------:R-:W-:Y:S01]  /*b400*/  ULDC UR9, c[0x0][0x608] ;  /* 0x0001820000097ab9 */ /* 0x000fe20000000800 */
[----:B0-----:R-:W-:Y:S02]  /*b410*/  R2UR UR10, R6 ;  /* 0x00000000060a72ca */ /* 0x001fe400000e0000 */
[--C-:B------:R-:W-:Y:S02]  /*b420*/  SHF.R.U64 R12, R10, UR9, R3.reuse ;  /* 0x000000090a0c7c19 */ /* 0x100fe40008001203 */
[----:B------:R-:W-:Y:S01]  /*b430*/  SHF.R.U32.HI R3, RZ, UR9, R3 ;  /* 0x00000009ff037c19 */ /* 0x000fe20008011603 */
[----:B------:R-:W-:-:S03]  /*b440*/  UIADD3 UR9, -UR8, URZ, URZ ;  /* 0x0000003f08097290 */ /* 0x000fc6000fffe13f */
[--C-:B------:R-:W-:Y:S01]  /*b450*/  SHF.R.U64 R13, R12, UR11, R3.reuse ;  /* 0x0000000b0c0d7c19 */ /* 0x100fe20008001203 */
[----:B------:R-:W-:Y:S01]  /*b460*/  ULDC UR8, c[0x0][0x144] ;  /* 0x0000510000087ab9 */ /* 0x000fe20000000800 */
[----:B------:R-:W-:-:S03]  /*b470*/  SHF.R.U32.HI R3, RZ, UR11, R3 ;  /* 0x0000000bff037c19 */ /* 0x000fc60008011603 */
[----:B------:R-:W-:Y:S01]  /*b480*/  IMAD.MOV.U32 R2, RZ, RZ, R13 ;  /* 0x000000ffff027224 */ /* 0x000fe200078e000d */
[----:B------:R-:W-:Y:S06]  /*b490*/  @!P1 BRA `(.L_x_301) ;  /* 0x0000000000289947 */ /* 0x000fec0003800000 */
        /* <DEDUP_REMOVED lines=10> */
.L_x_301:
[----:B------:R-:W-:Y:S01]  /*b540*/  UISETP.NE.AND UP0, UPT, UR40, URZ, UPT ;  /* 0x0000003f2800728c */ /* 0x000fe2000bf05270 */
[----:B------:R-:W-:Y:S01]  /*b550*/  SHF.R.U64 R3, R2, UR16, R3 ;  /* 0x0000001002037c19 */ /* 0x000fe20008001203 */
[----:B------:R-:W-:Y:S01]  /*b560*/  UIADD3 UR10, -UR10, URZ, URZ ;  /* 0x0000003f0a0a7290 */ /* 0x000fe2000fffe13f */
[----:B------:R-:W-:Y:S01]  /*b570*/  LOP3.LUT R2, R12, UR6, RZ, 0xc0, !PT ;  /* 0x000000060c027c12 */ /* 0x000fe2000f8ec0ff */
[----:B------:R-:W-:Y:S01]  /*b580*/  UIMAD UR7, UR8, UR9, UR7 ;  /* 0x00000009080772a4 */ /* 0x000fe2000f8e0207 */
[----:B------:R-:W-:Y:S01]  /*b590*/  LOP3.LUT R5, R10, UR4, RZ, 0xc0, !PT ;  /* 0x000000040a057c12 */ /* 0x000fe2000f8ec0ff */
[----:B------:R-:W-:Y:S01]  /*b5a0*/  IMAD.MOV R4, RZ, RZ, -R3 ;  /* 0x000000ffff047224 */ /* 0x000fe200078e0a03 */
[----:B------:R-:W-:Y:S01]  /*b5b0*/  ULDC UR8, c[0x0][0x148] ;  /* 0x0000520000087ab9 */ /* 0x000fe20000000800 */
[----:B------:R-:W-:Y:S01]  /*b5c0*/  IMAD R18, R3, UR5, R2 ;  /* 0x0000000503127c24 */ /* 0x000fe2000f8e0202 */
[----:B------:R-:W-:Y:S01]  /*b5d0*/  PLOP3.LUT P1, PT, PT, PT, UP0, 0x80, 0x0 ;  /* 0x000000000000781c */ /* 0x000fe20003f2f008 */
[----:B------:R-:W-:Y:S01]  /*b5e0*/  IMAD.MOV.U32 R3, RZ, RZ, 0x1 ;  /* 0x00000001ff037424 */ /* 0x000fe200078e00ff */
[----:B------:R-:W-:-:S03]  /*b5f0*/  @UP0 UIMAD UR7, UR8, UR10, UR12 ;  /* 0x0000000a080702a4 */ /* 0x000fc6000f8e020c */
[----:B------:R-:W-:Y:S02]  /*b600*/  ULDC UR8, c[0x0][0x638] ;  /* 0x00018e0000087ab9 */ /* 0x000fe40000000800 */
[----:B------:R-:W-:Y:S02]  /*b610*/  IMAD R2, R4, UR8, R13 ;  /* 0x0000000804027c24 */ /* 0x000fe4000f8e020d */
[----:B--2---:R-:W-:Y:S01]  /*b620*/  IMAD R18, R18, R15, UR7 ;  /* 0x0000000712127e24 */ /* 0x004fe2000f8e020f */
[----:B------:R-:W-:Y:S02]  /*b630*/  ULDC UR7, c[0x0][0x600] ;  /* 0x0001800000077ab9 */ /* 0x000fe40000000800 */
[----:B------:R-:W-:-:S05]  /*b640*/  IMAD R5, R2, UR7, R5 ;  /* 0x0000000702057c24 */ /* 0x000fca000f8e0205 */
[----:B------:R-:W-:Y:S02]  /*b650*/  SEL R2, R5, R18, !P1 ;  /* 0x0000001205027207 */ /* 0x000fe40004800000 */
[----:B------:R-:W-:-:S07]  /*b660*/  SEL R18, R18, R5, !P1 ;  /* 0x0000000512127207 */ /* 0x000fce0004800000 */
.L_x_299:
[----:B------:R-:W-:Y:S05]  /*b670*/  BSYNC B1 ;  /* 0x0000000000017941 */ /* 0x000fea0003800000 */
.L_x_298:
[----:B------:R-:W-:-:S13]  /*b680*/  LOP3.LUT P1, RZ, R3, 0xff, RZ, 0xc0, !PT ;  /* 0x000000ff03ff7812 */ /* 0x000fda000782c0ff */
[----:B------:R-:W-:Y:S05]  /*b690*/  @P1 BRA `(.L_x_302) ;  /* 0xfffffff400081947 */ /* 0x000fea000383ffff */
[----:B------:R-:W-:Y:S05]  /*b6a0*/  BSYNC B0 ;  /* 0x0000000000007941 */ /* 0x000fea0003800000 */
.L_x_290:
[----:B------:R-:W-:-:S03]  /*b6b0*/  UMOV UR7, 0xffffffff ;  /* 0xffffffff00077882 */ /* 0x000fc60000000000 */
[----:B------:R-:W-:Y:S05]  /*b6c0*/  BRA.DIV UR7, `(.L_x_303) ;  /* 0x0000000207fc7947 */ /* 0x000fea000b800000 */
[----:B------:R-:W-:-:S13]  /*b6d0*/  ELECT P6, URZ, PT ;  /* 0x00000000003f782f */ /* 0x000fda00038c0000 */
.L_x_317:
[----:B------:R-:W-:Y:S04]  /*b6e0*/  BSSY B0, `(.L_x_304) ;  /* 0x000001a000007945 */ /* 0x000fe80003800000 */
[----:B------:R-:W-:Y:S05]  /*b6f0*/  @!P6 BRA `(.L_x_305) ;  /* 0x000000000060e947 */ /* 0x000fea0003800000 */
[----:B------:R-:W-:-:S04]  /*b700*/  ULOP3.LUT UR7, UR42, 0x2, URZ, 0xfc, !UPT ;  /* 0x000000022a077892 */ /* 0x000fc8000f8efc3f */
[----:B------:R-:W-:-:S06]  /*b710*/  UISETP.NE.AND UP0, UPT, UR7, 0x3, UPT ;  /* 0x000000030700788c */ /* 0x000fcc000bf05270 */
[----:B------:R-:W-:-:S13]  /*b720*/  PLOP3.LUT P0, PT, PT, PT, UP0, 0x80, 0x0 ;  /* 0x000000000000781c */ /* 0x000fda0003f0f008 */
[----:B------:R-:W-:Y:S05]  /*b730*/  @!P0 BRA `(.L_x_306) ;  /* 0x0000000000048947 */ /* 0x000fea0003800000 */
[----:B------:R-:W-:Y:S01]  /*b740*/  BPT.TRAP 0x1 ;  /* 0x000000040000795c */ /* 0x000fe20000300000 */
.L_x_306:
[----:B------:R-:W0:Y:S01]  /*b750*/  S2R R3, SR_CgaCtaId ;  /* 0x0000000000037919 */ /* 0x000e220000008800 */
[----:B------:R-:W-:-:S04]  /*b760*/  MOV R2, 0x400 ;  /* 0x0000040000027802 */ /* 0x000fc80000000f00 */
[----:B0-----:R-:W-:Y:S02]  /*b770*/  LEA R3, R3, R2, 0x18 ;  /* 0x0000000203037211 */ /* 0x001fe400078ec0ff */
[----:B------:R-:W-:-:S03]  /*b780*/  SHF.L.U32 R2, R8, 0x1f, RZ ;  /* 0x0000001f08027819 */ /* 0x000fc600000006ff */
[----:B------:R-:W-:-:S04]  /*b790*/  VIADD R3, R3, 0x10 ;  /* 0x0000001003037836 */ /* 0x000fc80000000000 */
[C---:B------:R-:W-:Y:S02]  /*b7a0*/  IMAD R7, R0.reuse, 0x8, R3 ;  /* 0x0000000800077824 */ /* 0x040fe400078e0203 */
[----:B------:R-:W-:Y:S02]  /*b7b0*/  VIADD R0, R0, 0x1 ;  /* 0x0000000100007836 */ /* 0x000fe40000000000 */
[----:B------:R-:W0:Y:S03]  /*b7c0*/  SYNCS.PHASECHK.TRANS64.TRYWAIT P0, [R7+URZ], R2 ;  /* 0x00000002070075a7 */ /* 0x000e26000800017f */
[----:B------:R-:W-:-:S04]  /*b7d0*/  ISETP.NE.AND P1, PT, R0, 0x2, PT ;  /* 0x000000020000780c */ /* 0x000fc80003f25270 */
[----:B------:R-:W-:Y:S02]  /*b7e0*/  SEL R5, RZ, 0x1, P1 ;  /* 0x00000001ff057807 */ /* 0x000fe40000800000 */
[----:B------:R-:W-:Y:S02]  /*b7f0*/  SEL R0, R0, RZ, P1 ;  /* 0x000000ff00007207 */ /* 0x000fe40000800000 */
[----:B------:R-:W-:Y:S01]  /*b800*/  LOP3.LUT R5, R8, R5, RZ, 0x3c, !PT ;  /* 0x0000000508057212 */ /* 0x000fe200078e3cff */
[----:B0-----:R-:W-:Y:S06]  /*b810*/  @!P0 BRA `(.L_x_307) ;  /* 0x0000000000c88947 */ /* 0x001fec0003800000 */
.L_x_318:
[----:B------:R-:W-:Y:S01]  /*b820*/  IMAD R3, R0, 0x8, R3 ;  /* 0x0000000800037824 */ /* 0x000fe200078e0203 */
[----:B------:R-:W-:-:S07]  /*b830*/  SHF.L.U32 R0, R5, 0x1f, RZ ;  /* 0x0000001f05007819 */ /* 0x000fce00000006ff */
.L_x_308:
[----:B-1----:R1:W2:Y:S02]  /*b840*/  SYNCS.PHASECHK.TRANS64.TRYWAIT P0, [R3+URZ], R0 ;  /* 0x00000000030075a7 */ /* 0x0022a4000800017f */
[----:B--2---:R-:W-:Y:S05]  /*b850*/  @!P0 NANOSLEEP.SYNCS 0x989680 ;  /* 0x009896800000895d */ /* 0x004fea0003900000 */
[----:B------:R-:W2:Y:S02]  /*b860*/  @!P0 SYNCS.PHASECHK.TRANS64 P0, [R3+URZ], R0 ;  /* 0x00000000030085a7 */ /* 0x000ea4000800007f */
[----:B--2---:R-:W-:Y:S05]  /*b870*/  @!P0 BRA `(.L_x_308) ;  /* 0xfffffffc00f08947 */ /* 0x004fea000383ffff */
.L_x_305:
[----:B------:R-:W-:Y:S05]  /*b880*/  BSYNC B0 ;  /* 0x0000000000007941 */ /* 0x000fea0003800000 */
.L_x_304:
[----:B------:R-:W-:Y:S05]  /*b890*/  EXIT ;  /* 0x000000000000794d */ /* 0x000fea0003800000 */
.L_x_14:
[----:B0-----:R0:W1:Y:S02]  /*b8a0*/  SYNCS.PHASECHK.TRANS64.TRYWAIT P0, [R157+URZ], R0 ;  /* 0x000000009d0075a7 */ /* 0x001064000800017f */
[----:B-1----:R-:W-:Y:S05]  /*b8b0*/  @!P0 NANOSLEEP.SYNCS 0x989680 ;  /* 0x009896800000895d */ /* 0x002fea0003900000 */
[----:B------:R-:W1:Y:S02]  /*b8c0*/  @!P0 SYNCS.PHASECHK.TRANS64 P0, [R157+URZ], R0 ;  /* 0x000000009d0085a7 */ /* 0x000e64000800007f */
[----:B-1----:R-:W-:Y:S05]  /*b8d0*/  @!P0 BRA `(.L_x_14) ;  /* 0xfffffffc00f08947 */ /* 0x002fea000383ffff */
[----:B------:R-:W-:Y:S05]  /*b8e0*/  BRA `(.L_x_309) ;  /* 0xffffff5c00187947 */ /* 0x000fea000383ffff */
.L_x_19:
[----:B-1----:R1:W2:Y:S02]  /*b8f0*/  SYNCS.PHASECHK.TRANS64.TRYWAIT P1, [R3+URZ], R0 ;  /* 0x00000000030075a7 */ /* 0x0022a4000802017f */
[----:B--2---:R-:W-:Y:S05]  /*b900*/  @!P1 NANOSLEEP.SYNCS 0x989680 ;  /* 0x009896800000995d */ /* 0x004fea0003900000 */
[----:B------:R-:W2:Y:S02]  /*b910*/  @!P1 SYNCS.PHASECHK.TRANS64 P1, [R3+URZ], R0 ;  /* 0x00000000030095a7 */ /* 0x000ea4000802007f */
[----:B--2---:R-:W-:Y:S05]  /*b920*/  @!P1 BRA `(.L_x_19) ;  /* 0xfffffffc00f09947 */ /* 0x004fea000383ffff */
[----:B------:R-:W-:Y:S05]  /*b930*/  BRA `(.L_x_18) ;  /* 0xffffff5c00887947 */ /* 0x000fea000383ffff */
.L_x_24:
[----:B-1----:R-:W-:-:S04]  /*b940*/  IMAD.U32 R4, RZ, RZ, UR8 ;  /* 0x00000008ff047e24 */ /* 0x002fc8000f8e00ff */
[----:B------:R1:W2:Y:S03]  /*b950*/  SYNCS.PHASECHK.TRANS64.TRYWAIT P1, [R4+URZ], R3 ;  /* 0x00000003040075a7 */ /* 0x0002a6000802017f */
[----:B--2---:R-:W-:Y:S05]  /*b960*/  @!P1 NANOSLEEP.SYNCS 0x989680 ;  /* 0x009896800000995d */ /* 0x004fea0003900000 */
[----:B------:R-:W2:Y:S02]  /*b970*/  @!P1 SYNCS.PHASECHK.TRANS64 P1, [R4+URZ], R3 ;  /* 0x00000003040095a7 */ /* 0x000ea4000802007f */
[----:B--2---:R-:W-:Y:S05]  /*b980*/  @!P1 BRA `(.L_x_24) ;  /* 0xfffffffc00ec9947 */ /* 0x004fea000383ffff */
[----:B------:R-:W-:Y:S05]  /*b990*/  BRA `(.L_x_23) ;  /* 0xffffff6000e47947 */ /* 0x000fea000383ffff */
.L_x_30:
[----:B0-----:R0:W1:Y:S02]  /*b9a0*/  SYNCS.PHASECHK.TRANS64.TRYWAIT P0, [R157+URZ+0x10], R0 ;  /* 0x000010009d0075a7 */ /* 0x001064000800017f */
[----:B-1----:R-:W-:Y:S05]  /*b9b0*/  @!P0 NANOSLEEP.SYNCS 0x989680 ;  /* 0x009896800000895d */ /* 0x002fea0003900000 */
[----:B------:R-:W1:Y:S02]  /*b9c0*/  @!P0 SYNCS.PHASECHK.TRANS64 P0, [R157+URZ+0x10], R0 ;  /* 0x000010009d0085a7 */ /* 0x000e64000800007f */
[----:B-1----:R-:W-:Y:S05]  /*b9d0*/  @!P0 BRA `(.L_x_30) ;  /* 0xfffffffc00f08947 */ /* 0x002fea000383ffff */
[----:B------:R-:W-:Y:S05]  /*b9e0*/  BRA `(.L_x_310) ;  /* 0xffffff6800b07947 */ /* 0x000fea000383ffff */
.L_x_291:
[----:B------:R-:W-:Y:S01]  /*b9f0*/  BSSY B1, `(.L_x_311) ;  /* 0x0000006000017945 */ /* 0x000fe20003800000 */
[----:B------:R-:W-:-:S07]  /*ba00*/  IMAD.MOV.U32 R15, RZ, RZ, -0x1 ;  /* 0xffffffffff0f7424 */ /* 0x000fce00078e00ff */
[----:B------:R-:W-:Y:S05]  /*ba10*/  WARPSYNC.COLLECTIVE R15, `(.L_x_312) ;  /* 0x000000000f0c7348 */ /* 0x000fea0003c00000 */
[----:B------:R-:W-:Y:S02]  /*ba20*/  ELECT P6, UR62, PT ;  /* 0x00000000003e782f */ /* 0x000fe400038c0000 */
[----:B------:R-:W-:Y:S01]  /*ba30*/  MOV R14, UR62 ;  /* 0x0000003e000e7c02 */ /* 0x000fe20008000f00 */
[----:B------:R-:W-:Y:S10]  /*ba40*/  ENDCOLLECTIVE ;  /* 0x000000000000791b */ /* 0x000ff40003800000 */
.L_x_312:
[----:B------:R-:W-:Y:S05]  /*ba50*/  BSYNC B1 ;  /* 0x0000000000017941 */ /* 0x000fea0003800000 */
.L_x_311:
[----:B------:R-:W-:Y:S05]  /*ba60*/  BRA `(.L_x_313) ;  /* 0xfffffff000207947 */ /* 0x000fea000383ffff */
.L_x_294:
[----:B-1----:R1:W2:Y:S02]  /*ba70*/  SYNCS.PHASECHK.TRANS64.TRYWAIT P1, [R7+URZ+0x10], R4 ;  /* 0x00001004070075a7 */ /* 0x0022a4000802017f */
[----:B--2---:R-:W-:Y:S05]  /*ba80*/  @!P1 NANOSLEEP.SYNCS 0x989680 ;  /* 0x009896800000995d */ /* 0x004fea0003900000 */
[----:B------:R-:W2:Y:S02]  /*ba90*/  @!P1 SYNCS.PHASECHK.TRANS64 P1, [R7+URZ+0x10], R4 ;  /* 0x00001004070095a7 */ /* 0x000ea4000802007f */
[----:B--2---:R-:W-:Y:S05]  /*baa0*/  @!P1 BRA `(.L_x_294) ;  /* 0xfffffffc00f09947 */ /* 0x004fea000383ffff */
[----:B------:R-:W-:Y:S05]  /*bab0*/  BRA `(.L_x_314) ;  /* 0xfffffff000547947 */ /* 0x000fea000383ffff */
.L_x_303:
[----:B------:R-:W-:Y:S01]  /*bac0*/  BSSY B0, `(.L_x_315) ;  /* 0x0000006000007945 */ /* 0x000fe20003800000 */
[----:B------:R-:W-:-:S07]  /*bad0*/  IMAD.MOV.U32 R15, RZ, RZ, -0x1 ;  /* 0xffffffffff0f7424 */ /* 0x000fce00078e00ff */
[----:B------:R-:W-:Y:S05]  /*bae0*/  WARPSYNC.COLLECTIVE R15, `(.L_x_316) ;  /* 0x000000000f0c7348 */ /* 0x000fea0003c00000 */
[----:B------:R-:W-:Y:S02]  /*baf0*/  ELECT P6, UR62, PT ;  /* 0x00000000003e782f */ /* 0x000fe400038c0000 */
[----:B------:R-:W-:Y:S01]  /*bb00*/  MOV R14, UR62 ;  /* 0x0000003e000e7c02 */ /* 0x000fe20008000f00 */
[----:B------:R-:W-:Y:S10]  /*bb10*/  ENDCOLLECTIVE ;  /* 0x000000000000791b */ /* 0x000ff40003800000 */
.L_x_316:
[----:B------:R-:W-:Y:S05]  /*bb20*/  BSYNC B0 ;  /* 0x0000000000007941 */ /* 0x000fea0003800000 */
.L_x_315:
[----:B------:R-:W-:Y:S05]  /*bb30*/  BRA `(.L_x_317) ;  /* 0xfffffff800e87947 */ /* 0x000fea000383ffff */
.L_x_307:
[----:B0-----:R0:W1:Y:S02]  /*bb40*/  SYNCS.PHASECHK.TRANS64.TRYWAIT P0, [R7+URZ], R2 ;  /* 0x00000002070075a7 */ /* 0x001064000800017f */
[----:B-1----:R-:W-:Y:S05]  /*bb50*/  @!P0 NANOSLEEP.SYNCS 0x989680 ;  /* 0x009896800000895d */ /* 0x002fea0003900000 */
[----:B------:R-:W1:Y:S02]  /*bb60*/  @!P0 SYNCS.PHASECHK.TRANS64 P0, [R7+URZ], R2 ;  /* 0x00000002070085a7 */ /* 0x000e64000800007f */
[----:B-1----:R-:W-:Y:S05]  /*bb70*/  @!P0 BRA `(.L_x_307) ;  /* 0xfffffffc00f08947 */ /* 0x002fea000383ffff */
[----:B------:R-:W-:Y:S05]  /*bb80*/  BRA `(.L_x_318) ;  /* 0xfffffffc00247947 */ /* 0x000fea000383ffff */
.L_x_319:
[----:B------:R-:W-:-:S00]  /*bb90*/  BRA `(.L_x_319) ;  /* 0xfffffffc00fc7947 */ /* 0x000fc0000383ffff */
[----:B------:R-:W-:-:S00]  /*bba0*/  NOP ;  /* 0x0000000000007918 */ /* 0x000fc00000000000 */
        /* <DEDUP_REMOVED lines=13> */
.L_x_320:


//--------------------- .nv.global.init           --------------------------
	.section	.nv.global.init,"aw",@progbits
.nv.global.init:
	.type		$str$22,@object
	.size		$str$22,($str$23 - $str$22)
$str$22:
        /*0000*/ 	.byte	0x6b, 0x5f, 0x74, 0x69, 0x6c, 0x65, 0x5f, 0x63, 0x6f, 0x75, 0x6e, 0x74, 0x20, 0x3e, 0x3d, 0x20
        /*0010*/ 	.byte	0x31, 0x00
	.type		$str$23,@object
	.size		$str$23,(__unnamed_1 - $str$23)
$str$23:
        /*0012*/ 	.byte	0x2f, 0x74, 0x6d, 0x70, 0x2f, 0x63, 0x75, 0x74, 0x6c, 0x61, 0x73, 0x73, 0x5f, 0x73, 0x77, 0x65
        /*0022*/ 	.byte	0x65, 0x70, 0x5f, 0x73, 0x72, 0x63, 0x2f, 0x69, 0x6e, 0x63, 0x6c, 0x75, 0x64, 0x65, 0x2f, 0x63
        /*0032*/ 	.byte	0x75, 0x74, 0x6c, 0x61, 0x73, 0x73, 0x2f, 0x67, 0x65, 0x6d, 0x6d, 0x2f, 0x63, 0x6f, 0x6c, 0x6c
        /*0042*/ 	.byte	0x65, 0x63, 0x74, 0x69, 0x76, 0x65, 0x2f, 0x73, 0x6d, 0x39, 0x30, 0x5f, 0x6d, 0x6d, 0x61, 0x5f
        /*0052*/ 	.byte	0x74, 0x6d, 0x61, 0x5f, 0x67, 0x6d, 0x6d, 0x61, 0x5f, 0x73, 0x73, 0x5f, 0x77, 0x61, 0x72, 0x70
        /*0062*/ 	.byte	0x73, 0x70, 0x65, 0x63, 0x69, 0x61, 0x6c, 0x69, 0x7a, 0x65, 0x64, 0x2e, 0x68, 0x70, 0x70, 0x00
	.type		__unnamed_1,@object
	.size		__unnamed_1,(.L_0 - __unnamed_1)
__unnamed_1:
        /*0072*/ 	.byte	0x76, 0x6f, 0x69, 0x64, 0x20, 0x63, 0x75, 0x74, 0x6c, 0x61, 0x73, 0x73, 0x3a, 0x3a, 0x67, 0x65
        /* <DEDUP_REMOVED lines=180> */
        /*0bc2*/ 	.byte	0x79, 0x5d, 0x00
.L_0:


//--------------------- .nv.shared._ZN7cutlass13device_kernelINS_4gemm6kernel13GemmUniversalIN4cute5tupleIJiiiiEEENS1_10collective13CollectiveMmaINS1_34MainloopSm90TmaGmmaWarpSpecializedILi2ENS5_IJNS4_1CILi1EEESB_SB_EEENS1_32KernelTmaWarpSpecializedPingpongEEENS5_IJNSA_ILi64EEENSA_ILi256EEENSA_ILi128EEEEEENS_10bfloat16_tENS5_IJlSB_lEEESJ_SK_NS4_8TiledMMAINS4_8MMA_AtomIJNS4_4SM904GMMA28MMA_64x256x16_F32BF16BF16_SSILNSO_5MajorE0ELSQ_0ELNSO_7ScaleInE1ELSR_1EEEEEENS4_6LayoutISC_NS5_IJNSA_ILi0EEESV_SV_EEEEENS5_IJNS4_10UnderscoreESY_SY_EEEEENS4_13SM90_TMA_LOADENS4_14ComposedLayoutINS4_7SwizzleILi3ELi4ELi3EEENS4_18smem_ptr_flag_bitsILi16EEENSU_INS5_IJNSA_ILi8EEESF_EEENS5_IJSF_SB_EEEEEEEvNS4_8identityES11_S1B_vS1C_EENS_8epilogue10collective6detail29Sm90TmaWarpSpecializedAdapterINS1F_15DefaultEpilogueISJ_SK_SK_NS1E_6thread17LinearCombinationISJ_Li1EffLNS1J_9ScaleType4KindE0ELNS_15FloatRoundStyleE2ESJ_EENS1_15EpilogueDefaultEEEEEvvEEEEvNT_6ParamsE --------------------------
	.section	.nv.shared._ZN7cutlass13device_kernelINS_4gemm6kernel13GemmUniversalIN4cute5tupleIJiiiiEEENS1_10collective13CollectiveMmaINS1_34MainloopSm90TmaGmmaWarpSpecializedILi2ENS5_IJNS4_1CILi1EEESB_SB_EEENS1_32KernelTmaWarpSpecializedPingpongEEENS5_IJNSA_ILi64EEENSA_ILi256EEENSA_ILi128EEEEEENS_10bfloat16_tENS5_IJlSB_lEEESJ_SK_NS4_8TiledMMAINS4_8MMA_AtomIJNS4_4SM904GMMA28MMA_64x256x16_F32BF16BF16_SSILNSO_5MajorE0ELSQ_0ELNSO_7ScaleInE1ELSR_1EEEEEENS4_6LayoutISC_NS5_IJNSA_ILi0EEESV_SV_EEEEENS5_IJNS4_10UnderscoreESY_SY_EEEEENS4_13SM90_TMA_LOADENS4_14ComposedLayoutINS4_7SwizzleILi3ELi4ELi3EEENS4_18smem_ptr_flag_bitsILi16EEENSU_INS5_IJNSA_ILi8EEESF_EEENS5_IJSF_SB_EEEEEEEvNS4_8identityES11_S1B_vS1C_EENS_8epilogue10collective6detail29Sm90TmaWarpSpecializedAdapterINS1F_15DefaultEpilogueISJ_SK_SK_NS1E_6thread17LinearCombinationISJ_Li1EffLNS1J_9ScaleType4KindE0ELNS_15FloatRoundStyleE2ESJ_EENS1_15EpilogueDefaultEEEEEvvEEEEvNT_6ParamsE,"aw",@nobits
	.sectionflags	@""
	.align	16
	.zero		1024


//--------------------- .nv.shared.reserved.0     --------------------------
	.section	.nv.shared.reserved.0,"aw",@nobits
	.weak		__nv_reservedSMEM_offset_0_alias
	.size		__nv_reservedSMEM_offset_0_alias, 0, 0
	.other		__nv_reservedSMEM_offset_0_alias,@"STO_CUDA_RESERVED_SHARED STV_DEFAULT"
__nv_reservedSMEM_offset_0_alias:
	.zero		0


//--------------------- .nv.global                --------------------------
	.section	.nv.global,"aw",@nobits
.nv.global:
	.type		_ZN40_INTERNAL_56869252_4_k_cu_82120664_297684cute1_E,@object
	.size		_ZN40_INTERNAL_56869252_4_k_cu_82120664_297684cute1_E,(_ZN40_INTERNAL_56869252_4_k_cu_82120664_297684cuda3std3__45__cpo6cbeginE - _ZN40_INTERNAL_56869252_4_k_cu_82120664_297684cute1_E)
_ZN40_INTERNAL_56869252_4_k_cu_82120664_297684cute1_E:
	.zero		1
	.type		_ZN40_INTERNAL_56869252_4_k_cu_82120664_297684cuda3std3__45__cpo6cbeginE,@object
	.size		_ZN40_INTERNAL_56869252_4_k_cu_82120664_297684cuda3std3__45__cpo6cbeginE,(_ZN40_INTERNAL_56869252_4_k_cu_82120664_297684cuda3std3__48in_placeE - _ZN40_INTERNAL_56869252_4_k_cu_82120664_297684cuda3std3__45__cpo6cbeginE)
_ZN40_INTERNAL_56869252_4_k_cu_82120664_297684cuda3std3__45__cpo6cbeginE:
	.zero		1
	.type		_ZN40_INTERNAL_56869252_4_k_cu_82120664_297684cuda3std3__48in_placeE,@object
	.size		_ZN40_INTERNAL_56869252_4_k_cu_82120664_297684cuda3std3__48in_placeE,(_ZN40_INTERNAL_56869252_4_k_cu_82120664_297684cuda3std6ranges3__45__cpo9iter_moveE - _ZN40_INTERNAL_56869252_4_k_cu_82120664_297684cuda3std3__48in_placeE)
_ZN40_INTERNAL_56869252_4_k_cu_82120664_297684cuda3std3__48in_placeE:
	.zero		1
	.type		_ZN40_INTERNAL_56869252_4_k_cu_82120664_297684cuda3std6ranges3__45__cpo9iter_moveE,@object
	.size		_ZN40_INTERNAL_56869252_4_k_cu_82120664_297684cuda3std6ranges3__45__cpo9iter_moveE,(_ZN40_INTERNAL_56869252_4_k_cu_82120664_297684cuda3std3__45__cpo5beginE - _ZN40_INTERNAL_56869252_4_k_cu_82120664_297684cuda3std6ranges3__45__cpo9iter_moveE)
_ZN40_INTERNAL_56869252_4_k_cu_82120664_297684cuda3std6ranges3__45__cpo9iter_moveE:
	.zero		1
	.type		_ZN40_INTERNAL_56869252_4_k_cu_82120664_297684cuda3std3__45__cpo5beginE,@object
	.size		_ZN40_INTERNAL_56869252_4_k_cu_82120664_297684cuda3std3__45__cpo5beginE,(_ZN40_INTERNAL_56869252_4_k_cu_82120664_297684cuda3std3__442_GLOBAL__N__56869252_4_k_cu_82120664_297686ignoreE - _ZN40_INTERNAL_56869252_4_k_cu_82120664_297684cuda3std3__45__cpo5beginE)
_ZN40_INTERNAL_56869252_4_k_cu_82120664_297684cuda3std3__45__cpo5beginE:
	.zero		1
	.type		_ZN40_INTERNAL_56869252_4_k_cu_82120664_297684cuda3std3__442_GLOBAL__N__56869252_4_k_cu_82120664_297686ignoreE,@object
	.size		_ZN40_INTERNAL_56869252_4_k_cu_82120664_297684cuda3std3__442_GLOBAL__N__56869252_4_k_cu_82120664_297686ignoreE,(_ZN40_INTERNAL_56869252_4_k_cu_82120664_297684cute7productE - _ZN40_INTERNAL_56869252_4_k_cu_82120664_297684cuda3std3__442_GLOBAL__N__56869252_4_k_cu_82120664_297686ignoreE)
_ZN40_INTERNAL_56869252_4_k_cu_82120664_297684cuda3std3__442_GLOBAL__N__56869252_4_k_cu_82120664_297686ignoreE:
	.zero		1
	.type		_ZN40_INTERNAL_56869252_4_k_cu_82120664_297684cute7productE,@object
	.size		_ZN40_INTERNAL_56869252_4_k_cu_82120664_297684cute7productE,(_ZN40_INTERNAL_56869252_4_k_cu_82120664_297684cuda3std3__45__cpo3endE - _ZN40_INTERNAL_56869252_4_k_cu_82120664_297684cute7productE)
_ZN40_INTERNAL_56869252_4_k_cu_82120664_297684cute7productE:
	.zero		1
	.type		_ZN40_INTERNAL_56869252_4_k_cu_82120664_297684cuda3std3__45__cpo3endE,@object
	.size		_ZN40_INTERNAL_56869252_4_k_cu_82120664_297684cuda3std3__45__cpo3endE,(_ZN40_INTERNAL_56869252_4_k_cu_82120664_297684cuda3std3__419piecewise_constructE - _ZN40_INTERNAL_56869252_4_k_cu_82120664_297684cuda3std3__45__cpo3endE)
_ZN40_INTERNAL_56869252_4_k_cu_82120664_297684cuda3std3__45__cpo3endE:
	.zero		1
	.type		_ZN40_INTERNAL_56869252_4_k_cu_82120664_297684cuda3std3__419piecewise_constructE,@object
	.size		_ZN40_INTERNAL_56869252_4_k_cu_82120664_297684cuda3std3__419piecewise_constructE,(_ZN40_INTERNAL_56869252_4_k_cu_82120664_297684cuda3std3__45__cpo4cendE - _ZN40_INTERNAL_56869252_4_k_cu_82120664_297684cuda3std3__419piecewise_constructE)
_ZN40_INTERNAL_56869252_4_k_cu_82120664_297684cuda3std3__419piecewise_constructE:
	.zero		1
	.type		_ZN40_INTERNAL_56869252_4_k_cu_82120664_297684cuda3std3__45__cpo4cendE,@object
	.size		_ZN40_INTERNAL_56869252_4_k_cu_82120664_297684cuda3std3__45__cpo4cendE,(_ZN40_INTERNAL_56869252_4_k_cu_82120664_297684cuda3std6ranges3__45__cpo4swapE - _ZN40_INTERNAL_56869252_4_k_cu_82120664_297684cuda3std3__45__cpo4cendE)
_ZN40_INTERNAL_56869252_4_k_cu_82120664_297684cuda3std3__45__cpo4cendE:
	.zero		1
	.type		_ZN40_INTERNAL_56869252_4_k_cu_82120664_297684cuda3std6ranges3__45__cpo4swapE,@object
	.size		_ZN40_INTERNAL_56869252_4_k_cu_82120664_297684cuda3std6ranges3__45__cpo4swapE,(.L_8 - _ZN40_INTERNAL_56869252_4_k_cu_82120664_297684cuda3std6ranges3__45__cpo4swapE)
_ZN40_INTERNAL_56869252_4_k_cu_82120664_297684cuda3std6ranges3__45__cpo4swapE:
	.zero		1
.L_8:


//--------------------- .nv.constant0._ZN7cutlass13device_kernelINS_4gemm6kernel13GemmUniversalIN4cute5tupleIJiiiiEEENS1_10collective13CollectiveMmaINS1_34MainloopSm90TmaGmmaWarpSpecializedILi2ENS5_IJNS4_1CILi1EEESB_SB_EEENS1_32KernelTmaWarpSpecializedPingpongEEENS5_IJNSA_ILi64EEENSA_ILi256EEENSA_ILi128EEEEEENS_10bfloat16_tENS5_IJlSB_lEEESJ_SK_NS4_8TiledMMAINS4_8MMA_AtomIJNS4_4SM904GMMA28MMA_64x256x16_F32BF16BF16_SSILNSO_5MajorE0ELSQ_0ELNSO_7ScaleInE1ELSR_1EEEEEENS4_6LayoutISC_NS5_IJNSA_ILi0EEESV_SV_EEEEENS5_IJNS4_10UnderscoreESY_SY_EEEEENS4_13SM90_TMA_LOADENS4_14ComposedLayoutINS4_7SwizzleILi3ELi4ELi3EEENS4_18smem_ptr_flag_bitsILi16EEENSU_INS5_IJNSA_ILi8EEESF_EEENS5_IJSF_SB_EEEEEEEvNS4_8identityES11_S1B_vS1C_EENS_8epilogue10collective6detail29Sm90TmaWarpSpecializedAdapterINS1F_15DefaultEpilogueISJ_SK_SK_NS1E_6thread17LinearCombinationISJ_Li1EffLNS1J_9ScaleType4KindE0ELNS_15FloatRoundStyleE2ESJ_EENS1_15EpilogueDefaultEEEEEvvEEEEvNT_6ParamsE --------------------------
	.section	.nv.constant0._ZN7cutlass13device_kernelINS_4gemm6kernel13GemmUniversalIN4cute5tupleIJiiiiEEENS1_10collective13CollectiveMmaINS1_34MainloopSm90TmaGmmaWarpSpecializedILi2ENS5_IJNS4_1CILi1EEESB_SB_EEENS1_32KernelTmaWarpSpecializedPingpongEEENS5_IJNSA_ILi64EEENSA_ILi256EEENSA_ILi128EEEEEENS_10bfloat16_tENS5_IJlSB_lEEESJ_SK_NS4_8TiledMMAINS4_8MMA_AtomIJNS4_4SM904GMMA28MMA_64x256x16_F32BF16BF16_SSILNSO_5MajorE0ELSQ_0ELNSO_7ScaleInE1ELSR_1EEEEEENS4_6LayoutISC_NS5_IJNSA_ILi0EEESV_SV_EEEEENS5_IJNS4_10UnderscoreESY_SY_EEEEENS4_13SM90_TMA_LOADENS4_14ComposedLayoutINS4_7SwizzleILi3ELi4ELi3EEENS4_18smem_ptr_flag_bitsILi16EEENSU_INS5_IJNSA_ILi8EEESF_EEENS5_IJSF_SB_EEEEEEEvNS4_8identityES11_S1B_vS1C_EENS_8epilogue10collective6detail29Sm90TmaWarpSpecializedAdapterINS1F_15DefaultEpilogueISJ_SK_SK_NS1E_6thread17LinearCombinationISJ_Li1EffLNS1J_9ScaleType4KindE0ELNS_15FloatRoundStyleE2ESJ_EENS1_15EpilogueDefaultEEEEEvvEEEEvNT_6ParamsE,"a",@progbits
	.sectionflags	@""
	.align	4
.nv.constant0._ZN7cutlass13device_kernelINS_4gemm6kernel13GemmUniversalIN4cute5tupleIJiiiiEEENS1_10collective13CollectiveMmaINS1_34MainloopSm90TmaGmmaWarpSpecializedILi2ENS5_IJNS4_1CILi1EEESB_SB_EEENS1_32KernelTmaWarpSpecializedPingpongEEENS5_IJNSA_ILi64EEENSA_ILi256EEENSA_ILi128EEEEEENS_10bfloat16_tENS5_IJlSB_lEEESJ_SK_NS4_8TiledMMAINS4_8MMA_AtomIJNS4_4SM904GMMA28MMA_64x256x16_F32BF16BF16_SSILNSO_5MajorE0ELSQ_0ELNSO_7ScaleInE1ELSR_1EEEEEENS4_6LayoutISC_NS5_IJNSA_ILi0EEESV_SV_EEEEENS5_IJNS4_10UnderscoreESY_SY_EEEEENS4_13SM90_TMA_LOADENS4_14ComposedLayoutINS4_7SwizzleILi3ELi4ELi3EEENS4_18smem_ptr_flag_bitsILi16EEENSU_INS5_IJNSA_ILi8EEESF_EEENS5_IJSF_SB_EEEEEEEvNS4_8identityES11_S1B_vS1C_EENS_8epilogue10collective6detail29Sm90TmaWarpSpecializedAdapterINS1F_15DefaultEpilogueISJ_SK_SK_NS1E_6thread17LinearCombinationISJ_Li1EffLNS1J_9ScaleType4KindE0ELNS_15FloatRoundStyleE2ESJ_EENS1_15EpilogueDefaultEEEEEvvEEEEvNT_6ParamsE:
	.zero		1664


//--------------------- SYMBOLS --------------------------

	.type		.nv.reservedSmem.offset0,@object
	.size		.nv.reservedSmem.offset0,0x4
	.type		__assertfail,@function
